//
// Generated by NVIDIA NVVM Compiler
//
// Compiler Build ID: CL-36424714
// Cuda compilation tools, release 13.0, V13.0.88
// Based on NVVM 20.0.0
//

.version 9.0
.target sm_100
.address_size 64

	// .globl	_Z21syndrome_check_kernelPiS_iS_S_

.visible .entry _Z21syndrome_check_kernelPiS_iS_S_(
	.param .u64 .ptr .align 1 _Z21syndrome_check_kernelPiS_iS_S__param_0,
	.param .u64 .ptr .align 1 _Z21syndrome_check_kernelPiS_iS_S__param_1,
	.param .u32 _Z21syndrome_check_kernelPiS_iS_S__param_2,
	.param .u64 .ptr .align 1 _Z21syndrome_check_kernelPiS_iS_S__param_3,
	.param .u64 .ptr .align 1 _Z21syndrome_check_kernelPiS_iS_S__param_4
)
{
	.reg .pred 	%p<5>;
	.reg .b32 	%r<26>;
	.reg .b64 	%rd<16>;

	ld.param.u64 	%rd5, [_Z21syndrome_check_kernelPiS_iS_S__param_0];
	ld.param.u64 	%rd6, [_Z21syndrome_check_kernelPiS_iS_S__param_1];
	ld.param.u32 	%r10, [_Z21syndrome_check_kernelPiS_iS_S__param_2];
	ld.param.u64 	%rd7, [_Z21syndrome_check_kernelPiS_iS_S__param_3];
	ld.param.u64 	%rd8, [_Z21syndrome_check_kernelPiS_iS_S__param_4];
	mov.u32 	%r11, %ctaid.x;
	mov.u32 	%r12, %ntid.x;
	mov.u32 	%r13, %tid.x;
	mad.lo.s32 	%r23, %r11, %r12, %r13;
	setp.ge.s32 	%p1, %r23, %r10;
	@%p1 bra 	$L__BB0_7;
	cvta.to.global.u64 	%rd9, %rd8;
	cvta.to.global.u64 	%rd10, %rd6;
	mul.wide.s32 	%rd11, %r23, 4;
	add.s64 	%rd1, %rd10, %rd11;
	ld.global.u32 	%r25, [%rd1];
	setp.lt.s32 	%p2, %r25, 1;
	add.s64 	%rd2, %rd9, %rd11;
	@%p2 bra 	$L__BB0_6;
	cvta.to.global.u64 	%rd3, %rd7;
	cvta.to.global.u64 	%rd4, %rd5;
	mov.b32 	%r24, 0;
$L__BB0_3:
	mul.wide.s32 	%rd12, %r23, 4;
	add.s64 	%rd13, %rd3, %rd12;
	ld.global.u32 	%r15, [%rd13];
	mul.wide.s32 	%rd14, %r15, 4;
	add.s64 	%rd15, %rd4, %rd14;
	ld.global.u32 	%r16, [%rd15];
	setp.gt.s32 	%p3, %r16, -1;
	@%p3 bra 	$L__BB0_5;
	ld.global.u32 	%r17, [%rd2];
	add.s32 	%r18, %r17, 1;
	st.global.u32 	[%rd2], %r18;
	ld.global.u32 	%r25, [%rd1];
$L__BB0_5:
	add.s32 	%r23, %r23, %r10;
	add.s32 	%r24, %r24, 1;
	setp.lt.s32 	%p4, %r24, %r25;
	@%p4 bra 	$L__BB0_3;
$L__BB0_6:
	ld.global.u32 	%r19, [%rd2];
	not.b32 	%r20, %r19;
	and.b32  	%r21, %r20, 1;
	st.global.u32 	[%rd2], %r21;
$L__BB0_7:
	ret;

}
	// .globl	_Z25updateVariableNode_kerneliPiS_S_S_S_S_
.visible .entry _Z25updateVariableNode_kerneliPiS_S_S_S_S_(
	.param .u32 _Z25updateVariableNode_kerneliPiS_S_S_S_S__param_0,
	.param .u64 .ptr .align 1 _Z25updateVariableNode_kerneliPiS_S_S_S_S__param_1,
	.param .u64 .ptr .align 1 _Z25updateVariableNode_kerneliPiS_S_S_S_S__param_2,
	.param .u64 .ptr .align 1 _Z25updateVariableNode_kerneliPiS_S_S_S_S__param_3,
	.param .u64 .ptr .align 1 _Z25updateVariableNode_kerneliPiS_S_S_S_S__param_4,
	.param .u64 .ptr .align 1 _Z25updateVariableNode_kerneliPiS_S_S_S_S__param_5,
	.param .u64 .ptr .align 1 _Z25updateVariableNode_kerneliPiS_S_S_S_S__param_6
)
{
	.reg .pred 	%p<19>;
	.reg .b32 	%r<205>;
	.reg .b64 	%rd<173>;

	ld.param.u32 	%r40, [_Z25updateVariableNode_kerneliPiS_S_S_S_S__param_0];
	ld.param.u64 	%rd7, [_Z25updateVariableNode_kerneliPiS_S_S_S_S__param_1];
	ld.param.u64 	%rd8, [_Z25updateVariableNode_kerneliPiS_S_S_S_S__param_2];
	ld.param.u64 	%rd9, [_Z25updateVariableNode_kerneliPiS_S_S_S_S__param_3];
	ld.param.u64 	%rd10, [_Z25updateVariableNode_kerneliPiS_S_S_S_S__param_4];
	ld.param.u64 	%rd11, [_Z25updateVariableNode_kerneliPiS_S_S_S_S__param_5];
	ld.param.u64 	%rd12, [_Z25updateVariableNode_kerneliPiS_S_S_S_S__param_6];
	cvta.to.global.u64 	%rd1, %rd9;
	cvta.to.global.u64 	%rd2, %rd12;
	cvta.to.global.u64 	%rd3, %rd11;
	cvta.to.global.u64 	%rd4, %rd8;
	cvta.to.global.u64 	%rd5, %rd10;
	mov.u32 	%r41, %ctaid.x;
	mov.u32 	%r42, %ntid.x;
	mov.u32 	%r43, %tid.x;
	mad.lo.s32 	%r204, %r41, %r42, %r43;
	setp.ge.s32 	%p1, %r204, %r40;
	@%p1 bra 	$L__BB1_27;
	cvta.to.global.u64 	%rd13, %rd7;
	mul.wide.s32 	%rd14, %r204, 4;
	add.s64 	%rd6, %rd13, %rd14;
	ld.global.u32 	%r2, [%rd6];
	setp.gt.s32 	%p2, %r2, 1;
	@%p2 bra 	$L__BB1_5;
	setp.eq.s32 	%p6, %r2, 0;
	@%p6 bra 	$L__BB1_27;
	setp.eq.s32 	%p7, %r2, 1;
	@%p7 bra 	$L__BB1_4;
	bra.uni 	$L__BB1_11;
$L__BB1_4:
	add.s64 	%rd64, %rd5, %rd14;
	ld.global.u32 	%r88, [%rd64];
	mul.wide.s32 	%rd65, %r88, 4;
	add.s64 	%rd66, %rd4, %rd65;
	ld.global.u32 	%r89, [%rd66];
	add.s64 	%rd67, %rd3, %rd14;
	ld.global.u32 	%r90, [%rd67];
	add.s64 	%rd68, %rd1, %rd14;
	st.global.u32 	[%rd68], %r90;
	add.s32 	%r91, %r90, %r89;
	add.s64 	%rd69, %rd2, %rd14;
	st.global.u32 	[%rd69], %r91;
	bra.uni 	$L__BB1_27;
$L__BB1_5:
	setp.eq.s32 	%p3, %r2, 2;
	@%p3 bra 	$L__BB1_9;
	setp.eq.s32 	%p4, %r2, 3;
	@%p4 bra 	$L__BB1_10;
	setp.eq.s32 	%p5, %r2, 4;
	@%p5 bra 	$L__BB1_8;
	bra.uni 	$L__BB1_11;
$L__BB1_8:
	add.s64 	%rd16, %rd5, %rd14;
	ld.global.u32 	%r44, [%rd16];
	mul.wide.s32 	%rd17, %r44, 4;
	add.s64 	%rd18, %rd4, %rd17;
	ld.global.u32 	%r45, [%rd18];
	mul.wide.s32 	%rd19, %r40, 4;
	add.s64 	%rd20, %rd16, %rd19;
	ld.global.u32 	%r46, [%rd20];
	mul.wide.s32 	%rd21, %r46, 4;
	add.s64 	%rd22, %rd4, %rd21;
	ld.global.u32 	%r47, [%rd22];
	add.s64 	%rd23, %rd20, %rd19;
	ld.global.u32 	%r48, [%rd23];
	mul.wide.s32 	%rd24, %r48, 4;
	add.s64 	%rd25, %rd4, %rd24;
	ld.global.u32 	%r49, [%rd25];
	add.s64 	%rd26, %rd23, %rd19;
	ld.global.u32 	%r50, [%rd26];
	mul.wide.s32 	%rd27, %r50, 4;
	add.s64 	%rd28, %rd4, %rd27;
	ld.global.u32 	%r51, [%rd28];
	add.s64 	%rd29, %rd3, %rd14;
	ld.global.u32 	%r52, [%rd29];
	add.s32 	%r53, %r47, %r45;
	add.s32 	%r54, %r53, %r49;
	add.s32 	%r55, %r54, %r51;
	add.s32 	%r56, %r55, %r52;
	add.s64 	%rd30, %rd2, %rd14;
	st.global.u32 	[%rd30], %r56;
	sub.s32 	%r57, %r56, %r45;
	add.s64 	%rd31, %rd1, %rd14;
	st.global.u32 	[%rd31], %r57;
	ld.global.u32 	%r58, [%rd30];
	sub.s32 	%r59, %r58, %r47;
	add.s64 	%rd32, %rd31, %rd19;
	st.global.u32 	[%rd32], %r59;
	ld.global.u32 	%r60, [%rd30];
	sub.s32 	%r61, %r60, %r49;
	add.s64 	%rd33, %rd32, %rd19;
	st.global.u32 	[%rd33], %r61;
	ld.global.u32 	%r62, [%rd30];
	sub.s32 	%r63, %r62, %r51;
	add.s64 	%rd34, %rd33, %rd19;
	st.global.u32 	[%rd34], %r63;
	bra.uni 	$L__BB1_27;
$L__BB1_9:
	add.s64 	%rd52, %rd5, %rd14;
	ld.global.u32 	%r79, [%rd52];
	mul.wide.s32 	%rd53, %r79, 4;
	add.s64 	%rd54, %rd4, %rd53;
	ld.global.u32 	%r80, [%rd54];
	mul.wide.s32 	%rd55, %r40, 4;
	add.s64 	%rd56, %rd52, %rd55;
	ld.global.u32 	%r81, [%rd56];
	mul.wide.s32 	%rd57, %r81, 4;
	add.s64 	%rd58, %rd4, %rd57;
	ld.global.u32 	%r82, [%rd58];
	add.s64 	%rd59, %rd3, %rd14;
	ld.global.u32 	%r83, [%rd59];
	add.s32 	%r84, %r83, %r82;
	add.s64 	%rd60, %rd1, %rd14;
	st.global.u32 	[%rd60], %r84;
	ld.global.u32 	%r85, [%rd59];
	add.s32 	%r86, %r85, %r80;
	add.s64 	%rd61, %rd60, %rd55;
	st.global.u32 	[%rd61], %r86;
	add.s32 	%r87, %r86, %r82;
	add.s64 	%rd62, %rd2, %rd14;
	st.global.u32 	[%rd62], %r87;
	bra.uni 	$L__BB1_27;
$L__BB1_10:
	add.s64 	%rd36, %rd5, %rd14;
	ld.global.u32 	%r64, [%rd36];
	mul.wide.s32 	%rd37, %r64, 4;
	add.s64 	%rd38, %rd4, %rd37;
	ld.global.u32 	%r65, [%rd38];
	mul.wide.s32 	%rd39, %r40, 4;
	add.s64 	%rd40, %rd36, %rd39;
	ld.global.u32 	%r66, [%rd40];
	mul.wide.s32 	%rd41, %r66, 4;
	add.s64 	%rd42, %rd4, %rd41;
	ld.global.u32 	%r67, [%rd42];
	add.s64 	%rd43, %rd40, %rd39;
	ld.global.u32 	%r68, [%rd43];
	mul.wide.s32 	%rd44, %r68, 4;
	add.s64 	%rd45, %rd4, %rd44;
	ld.global.u32 	%r69, [%rd45];
	add.s64 	%rd46, %rd3, %rd14;
	ld.global.u32 	%r70, [%rd46];
	add.s32 	%r71, %r67, %r65;
	add.s32 	%r72, %r71, %r69;
	add.s32 	%r73, %r72, %r70;
	add.s64 	%rd47, %rd2, %rd14;
	st.global.u32 	[%rd47], %r73;
	sub.s32 	%r74, %r73, %r65;
	add.s64 	%rd48, %rd1, %rd14;
	st.global.u32 	[%rd48], %r74;
	ld.global.u32 	%r75, [%rd47];
	sub.s32 	%r76, %r75, %r67;
	add.s64 	%rd49, %rd48, %rd39;
	st.global.u32 	[%rd49], %r76;
	ld.global.u32 	%r77, [%rd47];
	sub.s32 	%r78, %r77, %r69;
	add.s64 	%rd50, %rd49, %rd39;
	st.global.u32 	[%rd50], %r78;
	bra.uni 	$L__BB1_27;
$L__BB1_11:
	add.s64 	%rd71, %rd3, %rd14;
	ld.global.u32 	%r202, [%rd71];
	setp.lt.s32 	%p8, %r2, 1;
	@%p8 bra 	$L__BB1_24;
	and.b32  	%r4, %r2, 15;
	setp.lt.u32 	%p9, %r2, 16;
	mov.u32 	%r191, %r204;
	@%p9 bra 	$L__BB1_15;
	shl.b32 	%r5, %r40, 4;
	and.b32  	%r93, %r2, 2147483632;
	neg.s32 	%r187, %r93;
	mul.wide.s32 	%rd76, %r40, 4;
	mov.u32 	%r191, %r204;
$L__BB1_14:
	.pragma "nounroll";
	mul.wide.s32 	%rd72, %r191, 4;
	add.s64 	%rd73, %rd5, %rd72;
	ld.global.u32 	%r94, [%rd73];
	mul.wide.s32 	%rd74, %r94, 4;
	add.s64 	%rd75, %rd4, %rd74;
	ld.global.u32 	%r95, [%rd75];
	add.s32 	%r96, %r95, %r202;
	add.s64 	%rd77, %rd73, %rd76;
	ld.global.u32 	%r97, [%rd77];
	mul.wide.s32 	%rd78, %r97, 4;
	add.s64 	%rd79, %rd4, %rd78;
	ld.global.u32 	%r98, [%rd79];
	add.s32 	%r99, %r98, %r96;
	add.s64 	%rd80, %rd77, %rd76;
	ld.global.u32 	%r100, [%rd80];
	mul.wide.s32 	%rd81, %r100, 4;
	add.s64 	%rd82, %rd4, %rd81;
	ld.global.u32 	%r101, [%rd82];
	add.s32 	%r102, %r101, %r99;
	add.s64 	%rd83, %rd80, %rd76;
	ld.global.u32 	%r103, [%rd83];
	mul.wide.s32 	%rd84, %r103, 4;
	add.s64 	%rd85, %rd4, %rd84;
	ld.global.u32 	%r104, [%rd85];
	add.s32 	%r105, %r104, %r102;
	add.s64 	%rd86, %rd83, %rd76;
	ld.global.u32 	%r106, [%rd86];
	mul.wide.s32 	%rd87, %r106, 4;
	add.s64 	%rd88, %rd4, %rd87;
	ld.global.u32 	%r107, [%rd88];
	add.s32 	%r108, %r107, %r105;
	add.s64 	%rd89, %rd86, %rd76;
	ld.global.u32 	%r109, [%rd89];
	mul.wide.s32 	%rd90, %r109, 4;
	add.s64 	%rd91, %rd4, %rd90;
	ld.global.u32 	%r110, [%rd91];
	add.s32 	%r111, %r110, %r108;
	add.s64 	%rd92, %rd89, %rd76;
	ld.global.u32 	%r112, [%rd92];
	mul.wide.s32 	%rd93, %r112, 4;
	add.s64 	%rd94, %rd4, %rd93;
	ld.global.u32 	%r113, [%rd94];
	add.s32 	%r114, %r113, %r111;
	add.s64 	%rd95, %rd92, %rd76;
	ld.global.u32 	%r115, [%rd95];
	mul.wide.s32 	%rd96, %r115, 4;
	add.s64 	%rd97, %rd4, %rd96;
	ld.global.u32 	%r116, [%rd97];
	add.s32 	%r117, %r116, %r114;
	add.s64 	%rd98, %rd95, %rd76;
	ld.global.u32 	%r118, [%rd98];
	mul.wide.s32 	%rd99, %r118, 4;
	add.s64 	%rd100, %rd4, %rd99;
	ld.global.u32 	%r119, [%rd100];
	add.s32 	%r120, %r119, %r117;
	add.s64 	%rd101, %rd98, %rd76;
	ld.global.u32 	%r121, [%rd101];
	mul.wide.s32 	%rd102, %r121, 4;
	add.s64 	%rd103, %rd4, %rd102;
	ld.global.u32 	%r122, [%rd103];
	add.s32 	%r123, %r122, %r120;
	add.s64 	%rd104, %rd101, %rd76;
	ld.global.u32 	%r124, [%rd104];
	mul.wide.s32 	%rd105, %r124, 4;
	add.s64 	%rd106, %rd4, %rd105;
	ld.global.u32 	%r125, [%rd106];
	add.s32 	%r126, %r125, %r123;
	add.s64 	%rd107, %rd104, %rd76;
	ld.global.u32 	%r127, [%rd107];
	mul.wide.s32 	%rd108, %r127, 4;
	add.s64 	%rd109, %rd4, %rd108;
	ld.global.u32 	%r128, [%rd109];
	add.s32 	%r129, %r128, %r126;
	add.s64 	%rd110, %rd107, %rd76;
	ld.global.u32 	%r130, [%rd110];
	mul.wide.s32 	%rd111, %r130, 4;
	add.s64 	%rd112, %rd4, %rd111;
	ld.global.u32 	%r131, [%rd112];
	add.s32 	%r132, %r131, %r129;
	add.s64 	%rd113, %rd110, %rd76;
	ld.global.u32 	%r133, [%rd113];
	mul.wide.s32 	%rd114, %r133, 4;
	add.s64 	%rd115, %rd4, %rd114;
	ld.global.u32 	%r134, [%rd115];
	add.s32 	%r135, %r134, %r132;
	add.s64 	%rd116, %rd113, %rd76;
	ld.global.u32 	%r136, [%rd116];
	mul.wide.s32 	%rd117, %r136, 4;
	add.s64 	%rd118, %rd4, %rd117;
	ld.global.u32 	%r137, [%rd118];
	add.s32 	%r138, %r137, %r135;
	add.s64 	%rd119, %rd116, %rd76;
	ld.global.u32 	%r139, [%rd119];
	mul.wide.s32 	%rd120, %r139, 4;
	add.s64 	%rd121, %rd4, %rd120;
	ld.global.u32 	%r140, [%rd121];
	add.s32 	%r202, %r140, %r138;
	add.s32 	%r191, %r191, %r5;
	add.s32 	%r187, %r187, 16;
	setp.ne.s32 	%p10, %r187, 0;
	@%p10 bra 	$L__BB1_14;
$L__BB1_15:
	setp.eq.s32 	%p11, %r4, 0;
	@%p11 bra 	$L__BB1_24;
	and.b32  	%r16, %r2, 7;
	setp.lt.u32 	%p12, %r4, 8;
	@%p12 bra 	$L__BB1_18;
	mul.wide.s32 	%rd122, %r191, 4;
	add.s64 	%rd123, %rd5, %rd122;
	ld.global.u32 	%r142, [%rd123];
	mul.wide.s32 	%rd124, %r142, 4;
	add.s64 	%rd125, %rd4, %rd124;
	ld.global.u32 	%r143, [%rd125];
	add.s32 	%r144, %r143, %r202;
	mul.wide.s32 	%rd126, %r40, 4;
	add.s64 	%rd127, %rd123, %rd126;
	ld.global.u32 	%r145, [%rd127];
	mul.wide.s32 	%rd128, %r145, 4;
	add.s64 	%rd129, %rd4, %rd128;
	ld.global.u32 	%r146, [%rd129];
	add.s32 	%r147, %r146, %r144;
	add.s64 	%rd130, %rd127, %rd126;
	ld.global.u32 	%r148, [%rd130];
	mul.wide.s32 	%rd131, %r148, 4;
	add.s64 	%rd132, %rd4, %rd131;
	ld.global.u32 	%r149, [%rd132];
	add.s32 	%r150, %r149, %r147;
	add.s64 	%rd133, %rd130, %rd126;
	ld.global.u32 	%r151, [%rd133];
	mul.wide.s32 	%rd134, %r151, 4;
	add.s64 	%rd135, %rd4, %rd134;
	ld.global.u32 	%r152, [%rd135];
	add.s32 	%r153, %r152, %r150;
	add.s64 	%rd136, %rd133, %rd126;
	ld.global.u32 	%r154, [%rd136];
	mul.wide.s32 	%rd137, %r154, 4;
	add.s64 	%rd138, %rd4, %rd137;
	ld.global.u32 	%r155, [%rd138];
	add.s32 	%r156, %r155, %r153;
	add.s64 	%rd139, %rd136, %rd126;
	ld.global.u32 	%r157, [%rd139];
	mul.wide.s32 	%rd140, %r157, 4;
	add.s64 	%rd141, %rd4, %rd140;
	ld.global.u32 	%r158, [%rd141];
	add.s32 	%r159, %r158, %r156;
	add.s64 	%rd142, %rd139, %rd126;
	ld.global.u32 	%r160, [%rd142];
	mul.wide.s32 	%rd143, %r160, 4;
	add.s64 	%rd144, %rd4, %rd143;
	ld.global.u32 	%r161, [%rd144];
	add.s32 	%r162, %r161, %r159;
	add.s64 	%rd145, %rd142, %rd126;
	ld.global.u32 	%r163, [%rd145];
	mul.wide.s32 	%rd146, %r163, 4;
	add.s64 	%rd147, %rd4, %rd146;
	ld.global.u32 	%r164, [%rd147];
	add.s32 	%r202, %r164, %r162;
	shl.b32 	%r165, %r40, 3;
	add.s32 	%r191, %r165, %r191;
$L__BB1_18:
	setp.eq.s32 	%p13, %r16, 0;
	@%p13 bra 	$L__BB1_24;
	and.b32  	%r22, %r2, 3;
	setp.lt.u32 	%p14, %r16, 4;
	@%p14 bra 	$L__BB1_21;
	mul.wide.s32 	%rd148, %r191, 4;
	add.s64 	%rd149, %rd5, %rd148;
	ld.global.u32 	%r167, [%rd149];
	mul.wide.s32 	%rd150, %r167, 4;
	add.s64 	%rd151, %rd4, %rd150;
	ld.global.u32 	%r168, [%rd151];
	add.s32 	%r169, %r168, %r202;
	mul.wide.s32 	%rd152, %r40, 4;
	add.s64 	%rd153, %rd149, %rd152;
	ld.global.u32 	%r170, [%rd153];
	mul.wide.s32 	%rd154, %r170, 4;
	add.s64 	%rd155, %rd4, %rd154;
	ld.global.u32 	%r171, [%rd155];
	add.s32 	%r172, %r171, %r169;
	add.s64 	%rd156, %rd153, %rd152;
	ld.global.u32 	%r173, [%rd156];
	mul.wide.s32 	%rd157, %r173, 4;
	add.s64 	%rd158, %rd4, %rd157;
	ld.global.u32 	%r174, [%rd158];
	add.s32 	%r175, %r174, %r172;
	add.s64 	%rd159, %rd156, %rd152;
	ld.global.u32 	%r176, [%rd159];
	mul.wide.s32 	%rd160, %r176, 4;
	add.s64 	%rd161, %rd4, %rd160;
	ld.global.u32 	%r177, [%rd161];
	add.s32 	%r202, %r177, %r175;
	shl.b32 	%r178, %r40, 2;
	add.s32 	%r191, %r178, %r191;
$L__BB1_21:
	setp.eq.s32 	%p15, %r22, 0;
	@%p15 bra 	$L__BB1_24;
	neg.s32 	%r199, %r22;
$L__BB1_23:
	.pragma "nounroll";
	mul.wide.s32 	%rd162, %r191, 4;
	add.s64 	%rd163, %rd5, %rd162;
	ld.global.u32 	%r179, [%rd163];
	mul.wide.s32 	%rd164, %r179, 4;
	add.s64 	%rd165, %rd4, %rd164;
	ld.global.u32 	%r180, [%rd165];
	add.s32 	%r202, %r180, %r202;
	add.s32 	%r191, %r191, %r40;
	add.s32 	%r199, %r199, 1;
	setp.ne.s32 	%p16, %r199, 0;
	@%p16 bra 	$L__BB1_23;
$L__BB1_24:
	add.s64 	%rd167, %rd2, %rd14;
	st.global.u32 	[%rd167], %r202;
	ld.global.u32 	%r181, [%rd6];
	setp.lt.s32 	%p17, %r181, 1;
	@%p17 bra 	$L__BB1_27;
	mov.b32 	%r203, 0;
$L__BB1_26:
	mul.wide.s32 	%rd168, %r204, 4;
	add.s64 	%rd169, %rd5, %rd168;
	ld.global.u32 	%r183, [%rd169];
	mul.wide.s32 	%rd170, %r183, 4;
	add.s64 	%rd171, %rd4, %rd170;
	ld.global.u32 	%r184, [%rd171];
	sub.s32 	%r185, %r202, %r184;
	add.s64 	%rd172, %rd1, %rd168;
	st.global.u32 	[%rd172], %r185;
	add.s32 	%r204, %r204, %r40;
	add.s32 	%r203, %r203, 1;
	ld.global.u32 	%r186, [%rd6];
	setp.lt.s32 	%p18, %r203, %r186;
	@%p18 bra 	$L__BB1_26;
$L__BB1_27:
	ret;

}
	// .globl	_Z22updateCheckNode_kerneliPiS_S_S_sssS_S_S_S_S_i
.visible .entry _Z22updateCheckNode_kerneliPiS_S_S_sssS_S_S_S_S_i(
	.param .u32 _Z22updateCheckNode_kerneliPiS_S_S_sssS_S_S_S_S_i_param_0,
	.param .u64 .ptr .align 1 _Z22updateCheckNode_kerneliPiS_S_S_sssS_S_S_S_S_i_param_1,
	.param .u64 .ptr .align 1 _Z22updateCheckNode_kerneliPiS_S_S_sssS_S_S_S_S_i_param_2,
	.param .u64 .ptr .align 1 _Z22updateCheckNode_kerneliPiS_S_S_sssS_S_S_S_S_i_param_3,
	.param .u64 .ptr .align 1 _Z22updateCheckNode_kerneliPiS_S_S_sssS_S_S_S_S_i_param_4,
	.param .u16 _Z22updateCheckNode_kerneliPiS_S_S_sssS_S_S_S_S_i_param_5,
	.param .u16 _Z22updateCheckNode_kerneliPiS_S_S_sssS_S_S_S_S_i_param_6,
	.param .u16 _Z22updateCheckNode_kerneliPiS_S_S_sssS_S_S_S_S_i_param_7,
	.param .u64 .ptr .align 1 _Z22updateCheckNode_kerneliPiS_S_S_sssS_S_S_S_S_i_param_8,
	.param .u64 .ptr .align 1 _Z22updateCheckNode_kerneliPiS_S_S_sssS_S_S_S_S_i_param_9,
	.param .u64 .ptr .align 1 _Z22updateCheckNode_kerneliPiS_S_S_sssS_S_S_S_S_i_param_10,
	.param .u64 .ptr .align 1 _Z22updateCheckNode_kerneliPiS_S_S_sssS_S_S_S_S_i_param_11,
	.param .u64 .ptr .align 1 _Z22updateCheckNode_kerneliPiS_S_S_sssS_S_S_S_S_i_param_12,
	.param .u32 _Z22updateCheckNode_kerneliPiS_S_S_sssS_S_S_S_S_i_param_13
)
{
	.reg .pred 	%p<343>;
	.reg .b16 	%rs<3>;
	.reg .b32 	%r<1417>;
	.reg .b64 	%rd<426>;

	ld.param.u32 	%r667, [_Z22updateCheckNode_kerneliPiS_S_S_sssS_S_S_S_S_i_param_0];
	ld.param.u64 	%rd75, [_Z22updateCheckNode_kerneliPiS_S_S_sssS_S_S_S_S_i_param_2];
	ld.param.u64 	%rd79, [_Z22updateCheckNode_kerneliPiS_S_S_sssS_S_S_S_S_i_param_3];
	ld.param.u64 	%rd80, [_Z22updateCheckNode_kerneliPiS_S_S_sssS_S_S_S_S_i_param_4];
	ld.param.u16 	%rs1, [_Z22updateCheckNode_kerneliPiS_S_S_sssS_S_S_S_S_i_param_6];
	ld.param.u16 	%rs2, [_Z22updateCheckNode_kerneliPiS_S_S_sssS_S_S_S_S_i_param_7];
	ld.param.u64 	%rd81, [_Z22updateCheckNode_kerneliPiS_S_S_sssS_S_S_S_S_i_param_8];
	ld.param.u64 	%rd76, [_Z22updateCheckNode_kerneliPiS_S_S_sssS_S_S_S_S_i_param_9];
	ld.param.u64 	%rd77, [_Z22updateCheckNode_kerneliPiS_S_S_sssS_S_S_S_S_i_param_10];
	ld.param.u64 	%rd78, [_Z22updateCheckNode_kerneliPiS_S_S_sssS_S_S_S_S_i_param_11];
	ld.param.u64 	%rd82, [_Z22updateCheckNode_kerneliPiS_S_S_sssS_S_S_S_S_i_param_12];
	ld.param.u32 	%r668, [_Z22updateCheckNode_kerneliPiS_S_S_sssS_S_S_S_S_i_param_13];
	cvta.to.global.u64 	%rd1, %rd82;
	cvta.to.global.u64 	%rd2, %rd78;
	cvta.to.global.u64 	%rd3, %rd77;
	cvta.to.global.u64 	%rd4, %rd76;
	cvta.to.global.u64 	%rd5, %rd75;
	cvta.to.global.u64 	%rd6, %rd81;
	cvta.to.global.u64 	%rd7, %rd79;
	cvta.to.global.u64 	%rd8, %rd80;
	mov.u32 	%r669, %ctaid.x;
	mov.u32 	%r670, %ntid.x;
	mov.u32 	%r671, %tid.x;
	mad.lo.s32 	%r1, %r669, %r670, %r671;
	setp.ge.s32 	%p1, %r1, %r667;
	@%p1 bra 	$L__BB2_455;
	ld.param.u64 	%rd408, [_Z22updateCheckNode_kerneliPiS_S_S_sssS_S_S_S_S_i_param_1];
	cvta.to.global.u64 	%rd83, %rd408;
	mul.wide.s32 	%rd84, %r1, 4;
	add.s64 	%rd85, %rd83, %rd84;
	ld.global.u32 	%r2, [%rd85];
	setp.gt.s32 	%p2, %r2, 3;
	@%p2 bra 	$L__BB2_7;
	setp.lt.u32 	%p6, %r2, 2;
	@%p6 bra 	$L__BB2_455;
	setp.eq.s32 	%p7, %r2, 2;
	@%p7 bra 	$L__BB2_12;
	setp.eq.s32 	%p8, %r2, 3;
	@%p8 bra 	$L__BB2_5;
	bra.uni 	$L__BB2_358;
$L__BB2_5:
	add.s64 	%rd250, %rd8, %rd84;
	ld.global.u32 	%r998, [%rd250];
	mul.wide.s32 	%rd251, %r998, 4;
	add.s64 	%rd252, %rd7, %rd251;
	ld.global.u32 	%r3, [%rd252];
	mul.wide.s32 	%rd9, %r667, 4;
	add.s64 	%rd253, %rd250, %rd9;
	ld.global.u32 	%r999, [%rd253];
	mul.wide.s32 	%rd254, %r999, 4;
	add.s64 	%rd255, %rd7, %rd254;
	ld.global.u32 	%r4, [%rd255];
	add.s64 	%rd256, %rd253, %rd9;
	ld.global.u32 	%r1000, [%rd256];
	mul.wide.s32 	%rd257, %r1000, 4;
	add.s64 	%rd258, %rd7, %rd257;
	ld.global.u32 	%r5, [%rd258];
	abs.s32 	%r6, %r4;
	abs.s32 	%r7, %r5;
	min.u32 	%r8, %r6, %r7;
	setp.lt.s32 	%p225, %r4, 1;
	@%p225 bra 	$L__BB2_13;
	neg.s32 	%r1002, %r8;
	setp.gt.s32 	%p227, %r5, 0;
	selp.b32 	%r1261, %r8, %r1002, %p227;
	bra.uni 	$L__BB2_14;
$L__BB2_7:
	setp.eq.s32 	%p3, %r2, 4;
	@%p3 bra 	$L__BB2_45;
	setp.eq.s32 	%p4, %r2, 5;
	@%p4 bra 	$L__BB2_115;
	setp.eq.s32 	%p5, %r2, 6;
	@%p5 bra 	$L__BB2_10;
	bra.uni 	$L__BB2_358;
$L__BB2_10:
	add.s64 	%rd87, %rd8, %rd84;
	ld.global.u32 	%r672, [%rd87];
	mul.wide.s32 	%rd88, %r672, 4;
	add.s64 	%rd89, %rd7, %rd88;
	ld.global.u32 	%r312, [%rd89];
	mul.wide.s32 	%rd21, %r667, 4;
	add.s64 	%rd90, %rd87, %rd21;
	ld.global.u32 	%r673, [%rd90];
	mul.wide.s32 	%rd91, %r673, 4;
	add.s64 	%rd92, %rd7, %rd91;
	ld.global.u32 	%r313, [%rd92];
	add.s64 	%rd93, %rd90, %rd21;
	ld.global.u32 	%r674, [%rd93];
	mul.wide.s32 	%rd94, %r674, 4;
	add.s64 	%rd95, %rd7, %rd94;
	ld.global.u32 	%r314, [%rd95];
	add.s64 	%rd96, %rd93, %rd21;
	ld.global.u32 	%r675, [%rd96];
	mul.wide.s32 	%rd97, %r675, 4;
	add.s64 	%rd98, %rd7, %rd97;
	ld.global.u32 	%r315, [%rd98];
	add.s64 	%rd99, %rd96, %rd21;
	ld.global.u32 	%r676, [%rd99];
	mul.wide.s32 	%rd100, %r676, 4;
	add.s64 	%rd101, %rd7, %rd100;
	ld.global.u32 	%r316, [%rd101];
	add.s64 	%rd102, %rd99, %rd21;
	ld.global.u32 	%r677, [%rd102];
	mul.wide.s32 	%rd103, %r677, 4;
	add.s64 	%rd104, %rd7, %rd103;
	ld.global.u32 	%r317, [%rd104];
	abs.s32 	%r678, %r312;
	abs.s32 	%r679, %r313;
	min.u32 	%r318, %r678, %r679;
	setp.lt.s32 	%p9, %r312, 1;
	@%p9 bra 	$L__BB2_221;
	neg.s32 	%r681, %r318;
	setp.gt.s32 	%p11, %r313, 0;
	selp.b32 	%r1330, %r318, %r681, %p11;
	bra.uni 	$L__BB2_222;
$L__BB2_12:
	add.s64 	%rd274, %rd8, %rd84;
	ld.global.u32 	%r1034, [%rd274];
	mul.wide.s32 	%rd275, %r1034, 4;
	add.s64 	%rd276, %rd7, %rd275;
	ld.global.u32 	%r1035, [%rd276];
	add.s32 	%r1036, %r1, %r667;
	mul.wide.s32 	%rd277, %r1036, 4;
	add.s64 	%rd278, %rd5, %rd277;
	st.global.u32 	[%rd278], %r1035;
	mul.wide.s32 	%rd279, %r667, 4;
	add.s64 	%rd280, %rd274, %rd279;
	ld.global.u32 	%r1037, [%rd280];
	mul.wide.s32 	%rd281, %r1037, 4;
	add.s64 	%rd282, %rd7, %rd281;
	ld.global.u32 	%r1038, [%rd282];
	add.s64 	%rd283, %rd5, %rd84;
	st.global.u32 	[%rd283], %r1038;
	bra.uni 	$L__BB2_455;
$L__BB2_13:
	neg.s32 	%r1001, %r8;
	setp.gt.s32 	%p226, %r5, 0;
	selp.b32 	%r1261, %r1001, %r8, %p226;
$L__BB2_14:
	setp.ne.s16 	%p228, %rs1, 0;
	@%p228 bra 	$L__BB2_17;
	setp.gt.s32 	%p232, %r1261, %r668;
	mov.u32 	%r1264, %r668;
	@%p232 bra 	$L__BB2_23;
	neg.s32 	%r1011, %r668;
	max.s32 	%r1264, %r1261, %r1011;
	bra.uni 	$L__BB2_23;
$L__BB2_17:
	add.s32 	%r1004, %r5, %r4;
	abs.s32 	%r1005, %r1004;
	cvt.u32.u16 	%r13, %rs2;
	shr.u32 	%r14, %r1005, %r13;
	cvt.s32.s16 	%r15, %rs1;
	setp.ge.s32 	%p229, %r14, %r15;
	mov.b32 	%r1262, 0;
	@%p229 bra 	$L__BB2_19;
	mul.wide.u32 	%rd259, %r14, 4;
	add.s64 	%rd260, %rd6, %rd259;
	ld.global.u32 	%r1262, [%rd260];
$L__BB2_19:
	sub.s32 	%r1007, %r4, %r5;
	abs.s32 	%r1008, %r1007;
	shr.u32 	%r18, %r1008, %r13;
	setp.ge.s32 	%p230, %r18, %r15;
	mov.b32 	%r1263, 0;
	@%p230 bra 	$L__BB2_21;
	mul.wide.u32 	%rd261, %r18, 4;
	add.s64 	%rd262, %rd6, %rd261;
	ld.global.u32 	%r1263, [%rd262];
$L__BB2_21:
	add.s32 	%r1009, %r1262, %r1261;
	sub.s32 	%r21, %r1009, %r1263;
	setp.gt.s32 	%p231, %r21, %r668;
	mov.u32 	%r1264, %r668;
	@%p231 bra 	$L__BB2_23;
	neg.s32 	%r1010, %r668;
	max.s32 	%r1264, %r21, %r1010;
$L__BB2_23:
	add.s64 	%rd10, %rd5, %rd84;
	st.global.u32 	[%rd10], %r1264;
	abs.s32 	%r24, %r3;
	min.u32 	%r25, %r24, %r7;
	setp.lt.s32 	%p233, %r3, 1;
	@%p233 bra 	$L__BB2_25;
	neg.s32 	%r1013, %r25;
	setp.gt.s32 	%p235, %r5, 0;
	selp.b32 	%r1265, %r25, %r1013, %p235;
	bra.uni 	$L__BB2_26;
$L__BB2_25:
	neg.s32 	%r1012, %r25;
	setp.gt.s32 	%p234, %r5, 0;
	selp.b32 	%r1265, %r1012, %r25, %p234;
$L__BB2_26:
	setp.ne.s16 	%p236, %rs1, 0;
	@%p236 bra 	$L__BB2_29;
	setp.gt.s32 	%p240, %r1265, %r668;
	mov.u32 	%r1268, %r668;
	@%p240 bra 	$L__BB2_35;
	neg.s32 	%r1022, %r668;
	max.s32 	%r1268, %r1265, %r1022;
	bra.uni 	$L__BB2_35;
$L__BB2_29:
	add.s32 	%r1015, %r5, %r3;
	abs.s32 	%r1016, %r1015;
	cvt.u32.u16 	%r30, %rs2;
	shr.u32 	%r31, %r1016, %r30;
	cvt.s32.s16 	%r32, %rs1;
	setp.ge.s32 	%p237, %r31, %r32;
	mov.b32 	%r1266, 0;
	@%p237 bra 	$L__BB2_31;
	mul.wide.u32 	%rd264, %r31, 4;
	add.s64 	%rd265, %rd6, %rd264;
	ld.global.u32 	%r1266, [%rd265];
$L__BB2_31:
	sub.s32 	%r1018, %r3, %r5;
	abs.s32 	%r1019, %r1018;
	shr.u32 	%r35, %r1019, %r30;
	setp.ge.s32 	%p238, %r35, %r32;
	mov.b32 	%r1267, 0;
	@%p238 bra 	$L__BB2_33;
	mul.wide.u32 	%rd266, %r35, 4;
	add.s64 	%rd267, %rd6, %rd266;
	ld.global.u32 	%r1267, [%rd267];
$L__BB2_33:
	add.s32 	%r1020, %r1266, %r1265;
	sub.s32 	%r38, %r1020, %r1267;
	setp.gt.s32 	%p239, %r38, %r668;
	mov.u32 	%r1268, %r668;
	@%p239 bra 	$L__BB2_35;
	neg.s32 	%r1021, %r668;
	max.s32 	%r1268, %r38, %r1021;
$L__BB2_35:
	setp.gt.s32 	%p241, %r3, 0;
	setp.ne.s16 	%p242, %rs1, 0;
	setp.gt.s32 	%p243, %r4, 0;
	add.s64 	%rd11, %rd10, %rd9;
	st.global.u32 	[%rd11], %r1268;
	min.u32 	%r1023, %r24, %r6;
	neg.s32 	%r1024, %r1023;
	xor.pred  	%p244, %p243, %p241;
	selp.b32 	%r41, %r1024, %r1023, %p244;
	@%p242 bra 	$L__BB2_38;
	setp.gt.s32 	%p248, %r41, %r668;
	@%p248 bra 	$L__BB2_44;
	neg.s32 	%r1033, %r668;
	max.s32 	%r668, %r41, %r1033;
	bra.uni 	$L__BB2_44;
$L__BB2_38:
	add.s32 	%r1026, %r4, %r3;
	abs.s32 	%r1027, %r1026;
	cvt.u32.u16 	%r43, %rs2;
	shr.u32 	%r44, %r1027, %r43;
	cvt.s32.s16 	%r45, %rs1;
	setp.ge.s32 	%p245, %r44, %r45;
	mov.b32 	%r1269, 0;
	@%p245 bra 	$L__BB2_40;
	mul.wide.u32 	%rd268, %r44, 4;
	add.s64 	%rd269, %rd6, %rd268;
	ld.global.u32 	%r1269, [%rd269];
$L__BB2_40:
	sub.s32 	%r1029, %r3, %r4;
	abs.s32 	%r1030, %r1029;
	shr.u32 	%r48, %r1030, %r43;
	setp.ge.s32 	%p246, %r48, %r45;
	mov.b32 	%r1270, 0;
	@%p246 bra 	$L__BB2_42;
	mul.wide.u32 	%rd270, %r48, 4;
	add.s64 	%rd271, %rd6, %rd270;
	ld.global.u32 	%r1270, [%rd271];
$L__BB2_42:
	add.s32 	%r1031, %r1269, %r41;
	sub.s32 	%r51, %r1031, %r1270;
	setp.gt.s32 	%p247, %r51, %r668;
	@%p247 bra 	$L__BB2_44;
	neg.s32 	%r1032, %r668;
	max.s32 	%r668, %r51, %r1032;
$L__BB2_44:
	add.s64 	%rd272, %rd11, %rd9;
	st.global.u32 	[%rd272], %r668;
	bra.uni 	$L__BB2_455;
$L__BB2_45:
	add.s64 	%rd211, %rd8, %rd84;
	ld.global.u32 	%r928, [%rd211];
	mul.wide.s32 	%rd212, %r928, 4;
	add.s64 	%rd213, %rd7, %rd212;
	ld.global.u32 	%r54, [%rd213];
	mul.wide.s32 	%rd12, %r667, 4;
	add.s64 	%rd214, %rd211, %rd12;
	ld.global.u32 	%r929, [%rd214];
	mul.wide.s32 	%rd215, %r929, 4;
	add.s64 	%rd216, %rd7, %rd215;
	ld.global.u32 	%r55, [%rd216];
	add.s64 	%rd217, %rd214, %rd12;
	ld.global.u32 	%r930, [%rd217];
	mul.wide.s32 	%rd218, %r930, 4;
	add.s64 	%rd219, %rd7, %rd218;
	ld.global.u32 	%r56, [%rd219];
	add.s64 	%rd220, %rd217, %rd12;
	ld.global.u32 	%r931, [%rd220];
	mul.wide.s32 	%rd221, %r931, 4;
	add.s64 	%rd222, %rd7, %rd221;
	ld.global.u32 	%r57, [%rd222];
	abs.s32 	%r58, %r54;
	abs.s32 	%r59, %r55;
	min.u32 	%r60, %r58, %r59;
	setp.lt.s32 	%p177, %r54, 1;
	@%p177 bra 	$L__BB2_47;
	neg.s32 	%r933, %r60;
	setp.gt.s32 	%p179, %r55, 0;
	selp.b32 	%r1272, %r60, %r933, %p179;
	bra.uni 	$L__BB2_48;
$L__BB2_47:
	neg.s32 	%r932, %r60;
	setp.gt.s32 	%p178, %r55, 0;
	selp.b32 	%r1272, %r932, %r60, %p178;
$L__BB2_48:
	setp.ne.s16 	%p180, %rs1, 0;
	@%p180 bra 	$L__BB2_51;
	setp.gt.s32 	%p184, %r1272, %r668;
	mov.u32 	%r1275, %r668;
	@%p184 bra 	$L__BB2_57;
	neg.s32 	%r942, %r668;
	max.s32 	%r1275, %r1272, %r942;
	bra.uni 	$L__BB2_57;
$L__BB2_51:
	add.s32 	%r935, %r55, %r54;
	abs.s32 	%r936, %r935;
	cvt.u32.u16 	%r65, %rs2;
	shr.u32 	%r66, %r936, %r65;
	cvt.s32.s16 	%r67, %rs1;
	setp.ge.s32 	%p181, %r66, %r67;
	mov.b32 	%r1273, 0;
	@%p181 bra 	$L__BB2_53;
	mul.wide.u32 	%rd223, %r66, 4;
	add.s64 	%rd224, %rd6, %rd223;
	ld.global.u32 	%r1273, [%rd224];
$L__BB2_53:
	sub.s32 	%r938, %r54, %r55;
	abs.s32 	%r939, %r938;
	shr.u32 	%r70, %r939, %r65;
	setp.ge.s32 	%p182, %r70, %r67;
	mov.b32 	%r1274, 0;
	@%p182 bra 	$L__BB2_55;
	mul.wide.u32 	%rd225, %r70, 4;
	add.s64 	%rd226, %rd6, %rd225;
	ld.global.u32 	%r1274, [%rd226];
$L__BB2_55:
	add.s32 	%r940, %r1273, %r1272;
	sub.s32 	%r73, %r940, %r1274;
	setp.gt.s32 	%p183, %r73, %r668;
	mov.u32 	%r1275, %r668;
	@%p183 bra 	$L__BB2_57;
	neg.s32 	%r941, %r668;
	max.s32 	%r1275, %r73, %r941;
$L__BB2_57:
	abs.s32 	%r76, %r56;
	abs.s32 	%r77, %r57;
	min.u32 	%r78, %r76, %r77;
	setp.lt.s32 	%p185, %r56, 1;
	@%p185 bra 	$L__BB2_59;
	neg.s32 	%r944, %r78;
	setp.gt.s32 	%p187, %r57, 0;
	selp.b32 	%r1276, %r78, %r944, %p187;
	bra.uni 	$L__BB2_60;
$L__BB2_59:
	neg.s32 	%r943, %r78;
	setp.gt.s32 	%p186, %r57, 0;
	selp.b32 	%r1276, %r943, %r78, %p186;
$L__BB2_60:
	setp.ne.s16 	%p188, %rs1, 0;
	@%p188 bra 	$L__BB2_63;
	setp.gt.s32 	%p192, %r1276, %r668;
	mov.u32 	%r1279, %r668;
	@%p192 bra 	$L__BB2_69;
	neg.s32 	%r953, %r668;
	max.s32 	%r1279, %r1276, %r953;
	bra.uni 	$L__BB2_69;
$L__BB2_63:
	add.s32 	%r946, %r57, %r56;
	abs.s32 	%r947, %r946;
	cvt.u32.u16 	%r83, %rs2;
	shr.u32 	%r84, %r947, %r83;
	cvt.s32.s16 	%r85, %rs1;
	setp.ge.s32 	%p189, %r84, %r85;
	mov.b32 	%r1277, 0;
	@%p189 bra 	$L__BB2_65;
	mul.wide.u32 	%rd227, %r84, 4;
	add.s64 	%rd228, %rd6, %rd227;
	ld.global.u32 	%r1277, [%rd228];
$L__BB2_65:
	sub.s32 	%r949, %r56, %r57;
	abs.s32 	%r950, %r949;
	shr.u32 	%r88, %r950, %r83;
	setp.ge.s32 	%p190, %r88, %r85;
	mov.b32 	%r1278, 0;
	@%p190 bra 	$L__BB2_67;
	mul.wide.u32 	%rd229, %r88, 4;
	add.s64 	%rd230, %rd6, %rd229;
	ld.global.u32 	%r1278, [%rd230];
$L__BB2_67:
	add.s32 	%r951, %r1277, %r1276;
	sub.s32 	%r91, %r951, %r1278;
	setp.gt.s32 	%p191, %r91, %r668;
	mov.u32 	%r1279, %r668;
	@%p191 bra 	$L__BB2_69;
	neg.s32 	%r952, %r668;
	max.s32 	%r1279, %r91, %r952;
$L__BB2_69:
	abs.s32 	%r94, %r1279;
	min.u32 	%r95, %r59, %r94;
	setp.lt.s32 	%p193, %r55, 1;
	@%p193 bra 	$L__BB2_71;
	neg.s32 	%r955, %r95;
	setp.gt.s32 	%p195, %r1279, 0;
	selp.b32 	%r1280, %r95, %r955, %p195;
	bra.uni 	$L__BB2_72;
$L__BB2_71:
	neg.s32 	%r954, %r95;
	setp.gt.s32 	%p194, %r1279, 0;
	selp.b32 	%r1280, %r954, %r95, %p194;
$L__BB2_72:
	setp.ne.s16 	%p196, %rs1, 0;
	@%p196 bra 	$L__BB2_75;
	setp.gt.s32 	%p200, %r1280, %r668;
	mov.u32 	%r1283, %r668;
	@%p200 bra 	$L__BB2_81;
	neg.s32 	%r964, %r668;
	max.s32 	%r1283, %r1280, %r964;
	bra.uni 	$L__BB2_81;
$L__BB2_75:
	add.s32 	%r957, %r1279, %r55;
	abs.s32 	%r958, %r957;
	cvt.u32.u16 	%r100, %rs2;
	shr.u32 	%r101, %r958, %r100;
	cvt.s32.s16 	%r102, %rs1;
	setp.ge.s32 	%p197, %r101, %r102;
	mov.b32 	%r1281, 0;
	@%p197 bra 	$L__BB2_77;
	mul.wide.u32 	%rd231, %r101, 4;
	add.s64 	%rd232, %rd6, %rd231;
	ld.global.u32 	%r1281, [%rd232];
$L__BB2_77:
	sub.s32 	%r960, %r55, %r1279;
	abs.s32 	%r961, %r960;
	shr.u32 	%r105, %r961, %r100;
	setp.ge.s32 	%p198, %r105, %r102;
	mov.b32 	%r1282, 0;
	@%p198 bra 	$L__BB2_79;
	mul.wide.u32 	%rd233, %r105, 4;
	add.s64 	%rd234, %rd6, %rd233;
	ld.global.u32 	%r1282, [%rd234];
$L__BB2_79:
	add.s32 	%r962, %r1281, %r1280;
	sub.s32 	%r108, %r962, %r1282;
	setp.gt.s32 	%p199, %r108, %r668;
	mov.u32 	%r1283, %r668;
	@%p199 bra 	$L__BB2_81;
	neg.s32 	%r963, %r668;
	max.s32 	%r1283, %r108, %r963;
$L__BB2_81:
	setp.lt.s32 	%p201, %r54, 1;
	add.s64 	%rd13, %rd5, %rd84;
	st.global.u32 	[%rd13], %r1283;
	min.u32 	%r111, %r58, %r94;
	@%p201 bra 	$L__BB2_83;
	neg.s32 	%r966, %r111;
	setp.gt.s32 	%p203, %r1279, 0;
	selp.b32 	%r1284, %r111, %r966, %p203;
	bra.uni 	$L__BB2_84;
$L__BB2_83:
	neg.s32 	%r965, %r111;
	setp.gt.s32 	%p202, %r1279, 0;
	selp.b32 	%r1284, %r965, %r111, %p202;
$L__BB2_84:
	setp.ne.s16 	%p204, %rs1, 0;
	@%p204 bra 	$L__BB2_87;
	setp.gt.s32 	%p208, %r1284, %r668;
	mov.u32 	%r1287, %r668;
	@%p208 bra 	$L__BB2_93;
	neg.s32 	%r975, %r668;
	max.s32 	%r1287, %r1284, %r975;
	bra.uni 	$L__BB2_93;
$L__BB2_87:
	add.s32 	%r968, %r1279, %r54;
	abs.s32 	%r969, %r968;
	cvt.u32.u16 	%r116, %rs2;
	shr.u32 	%r117, %r969, %r116;
	cvt.s32.s16 	%r118, %rs1;
	setp.ge.s32 	%p205, %r117, %r118;
	mov.b32 	%r1285, 0;
	@%p205 bra 	$L__BB2_89;
	mul.wide.u32 	%rd236, %r117, 4;
	add.s64 	%rd237, %rd6, %rd236;
	ld.global.u32 	%r1285, [%rd237];
$L__BB2_89:
	sub.s32 	%r971, %r54, %r1279;
	abs.s32 	%r972, %r971;
	shr.u32 	%r121, %r972, %r116;
	setp.ge.s32 	%p206, %r121, %r118;
	mov.b32 	%r1286, 0;
	@%p206 bra 	$L__BB2_91;
	mul.wide.u32 	%rd238, %r121, 4;
	add.s64 	%rd239, %rd6, %rd238;
	ld.global.u32 	%r1286, [%rd239];
$L__BB2_91:
	add.s32 	%r973, %r1285, %r1284;
	sub.s32 	%r124, %r973, %r1286;
	setp.gt.s32 	%p207, %r124, %r668;
	mov.u32 	%r1287, %r668;
	@%p207 bra 	$L__BB2_93;
	neg.s32 	%r974, %r668;
	max.s32 	%r1287, %r124, %r974;
$L__BB2_93:
	add.s64 	%rd14, %rd13, %rd12;
	st.global.u32 	[%rd14], %r1287;
	abs.s32 	%r127, %r1275;
	min.u32 	%r128, %r127, %r77;
	setp.lt.s32 	%p209, %r1275, 1;
	@%p209 bra 	$L__BB2_95;
	neg.s32 	%r977, %r128;
	setp.gt.s32 	%p211, %r57, 0;
	selp.b32 	%r1288, %r128, %r977, %p211;
	bra.uni 	$L__BB2_96;
$L__BB2_95:
	neg.s32 	%r976, %r128;
	setp.gt.s32 	%p210, %r57, 0;
	selp.b32 	%r1288, %r976, %r128, %p210;
$L__BB2_96:
	setp.ne.s16 	%p212, %rs1, 0;
	@%p212 bra 	$L__BB2_99;
	setp.gt.s32 	%p216, %r1288, %r668;
	mov.u32 	%r1291, %r668;
	@%p216 bra 	$L__BB2_105;
	neg.s32 	%r986, %r668;
	max.s32 	%r1291, %r1288, %r986;
	bra.uni 	$L__BB2_105;
$L__BB2_99:
	add.s32 	%r979, %r1275, %r57;
	abs.s32 	%r980, %r979;
	cvt.u32.u16 	%r133, %rs2;
	shr.u32 	%r134, %r980, %r133;
	cvt.s32.s16 	%r135, %rs1;
	setp.ge.s32 	%p213, %r134, %r135;
	mov.b32 	%r1289, 0;
	@%p213 bra 	$L__BB2_101;
	mul.wide.u32 	%rd240, %r134, 4;
	add.s64 	%rd241, %rd6, %rd240;
	ld.global.u32 	%r1289, [%rd241];
$L__BB2_101:
	sub.s32 	%r982, %r1275, %r57;
	abs.s32 	%r983, %r982;
	shr.u32 	%r138, %r983, %r133;
	setp.ge.s32 	%p214, %r138, %r135;
	mov.b32 	%r1290, 0;
	@%p214 bra 	$L__BB2_103;
	mul.wide.u32 	%rd242, %r138, 4;
	add.s64 	%rd243, %rd6, %rd242;
	ld.global.u32 	%r1290, [%rd243];
$L__BB2_103:
	add.s32 	%r984, %r1289, %r1288;
	sub.s32 	%r141, %r984, %r1290;
	setp.gt.s32 	%p215, %r141, %r668;
	mov.u32 	%r1291, %r668;
	@%p215 bra 	$L__BB2_105;
	neg.s32 	%r985, %r668;
	max.s32 	%r1291, %r141, %r985;
$L__BB2_105:
	setp.gt.s32 	%p217, %r1275, 0;
	setp.gt.s32 	%p218, %r56, 0;
	setp.ne.s16 	%p219, %rs1, 0;
	add.s64 	%rd15, %rd14, %rd12;
	st.global.u32 	[%rd15], %r1291;
	min.u32 	%r987, %r127, %r76;
	neg.s32 	%r988, %r987;
	xor.pred  	%p220, %p218, %p217;
	selp.b32 	%r144, %r988, %r987, %p220;
	@%p219 bra 	$L__BB2_108;
	setp.gt.s32 	%p224, %r144, %r668;
	@%p224 bra 	$L__BB2_114;
	neg.s32 	%r997, %r668;
	max.s32 	%r668, %r144, %r997;
	bra.uni 	$L__BB2_114;
$L__BB2_108:
	add.s32 	%r990, %r1275, %r56;
	abs.s32 	%r991, %r990;
	cvt.u32.u16 	%r146, %rs2;
	shr.u32 	%r147, %r991, %r146;
	cvt.s32.s16 	%r148, %rs1;
	setp.ge.s32 	%p221, %r147, %r148;
	mov.b32 	%r1292, 0;
	@%p221 bra 	$L__BB2_110;
	mul.wide.u32 	%rd244, %r147, 4;
	add.s64 	%rd245, %rd6, %rd244;
	ld.global.u32 	%r1292, [%rd245];
$L__BB2_110:
	sub.s32 	%r993, %r1275, %r56;
	abs.s32 	%r994, %r993;
	shr.u32 	%r151, %r994, %r146;
	setp.ge.s32 	%p222, %r151, %r148;
	mov.b32 	%r1293, 0;
	@%p222 bra 	$L__BB2_112;
	mul.wide.u32 	%rd246, %r151, 4;
	add.s64 	%rd247, %rd6, %rd246;
	ld.global.u32 	%r1293, [%rd247];
$L__BB2_112:
	add.s32 	%r995, %r1292, %r144;
	sub.s32 	%r154, %r995, %r1293;
	setp.gt.s32 	%p223, %r154, %r668;
	@%p223 bra 	$L__BB2_114;
	neg.s32 	%r996, %r668;
	max.s32 	%r668, %r154, %r996;
$L__BB2_114:
	add.s64 	%rd248, %rd15, %rd12;
	st.global.u32 	[%rd248], %r668;
	bra.uni 	$L__BB2_455;
$L__BB2_115:
	add.s64 	%rd156, %rd8, %rd84;
	ld.global.u32 	%r824, [%rd156];
	mul.wide.s32 	%rd157, %r824, 4;
	add.s64 	%rd158, %rd7, %rd157;
	ld.global.u32 	%r157, [%rd158];
	mul.wide.s32 	%rd16, %r667, 4;
	add.s64 	%rd159, %rd156, %rd16;
	ld.global.u32 	%r825, [%rd159];
	mul.wide.s32 	%rd160, %r825, 4;
	add.s64 	%rd161, %rd7, %rd160;
	ld.global.u32 	%r158, [%rd161];
	add.s64 	%rd162, %rd159, %rd16;
	ld.global.u32 	%r826, [%rd162];
	mul.wide.s32 	%rd163, %r826, 4;
	add.s64 	%rd164, %rd7, %rd163;
	ld.global.u32 	%r159, [%rd164];
	add.s64 	%rd165, %rd162, %rd16;
	ld.global.u32 	%r827, [%rd165];
	mul.wide.s32 	%rd166, %r827, 4;
	add.s64 	%rd167, %rd7, %rd166;
	ld.global.u32 	%r160, [%rd167];
	add.s64 	%rd168, %rd165, %rd16;
	ld.global.u32 	%r828, [%rd168];
	mul.wide.s32 	%rd169, %r828, 4;
	add.s64 	%rd170, %rd7, %rd169;
	ld.global.u32 	%r161, [%rd170];
	abs.s32 	%r162, %r157;
	abs.s32 	%r163, %r158;
	min.u32 	%r164, %r162, %r163;
	setp.lt.s32 	%p105, %r157, 1;
	@%p105 bra 	$L__BB2_117;
	neg.s32 	%r830, %r164;
	setp.gt.s32 	%p107, %r158, 0;
	selp.b32 	%r1295, %r164, %r830, %p107;
	bra.uni 	$L__BB2_118;
$L__BB2_117:
	neg.s32 	%r829, %r164;
	setp.gt.s32 	%p106, %r158, 0;
	selp.b32 	%r1295, %r829, %r164, %p106;
$L__BB2_118:
	setp.ne.s16 	%p108, %rs1, 0;
	@%p108 bra 	$L__BB2_121;
	setp.gt.s32 	%p112, %r1295, %r668;
	mov.u32 	%r1298, %r668;
	@%p112 bra 	$L__BB2_127;
	neg.s32 	%r839, %r668;
	max.s32 	%r1298, %r1295, %r839;
	bra.uni 	$L__BB2_127;
$L__BB2_121:
	add.s32 	%r832, %r158, %r157;
	abs.s32 	%r833, %r832;
	cvt.u32.u16 	%r169, %rs2;
	shr.u32 	%r170, %r833, %r169;
	cvt.s32.s16 	%r171, %rs1;
	setp.ge.s32 	%p109, %r170, %r171;
	mov.b32 	%r1296, 0;
	@%p109 bra 	$L__BB2_123;
	mul.wide.u32 	%rd171, %r170, 4;
	add.s64 	%rd172, %rd6, %rd171;
	ld.global.u32 	%r1296, [%rd172];
$L__BB2_123:
	sub.s32 	%r835, %r157, %r158;
	abs.s32 	%r836, %r835;
	shr.u32 	%r174, %r836, %r169;
	setp.ge.s32 	%p110, %r174, %r171;
	mov.b32 	%r1297, 0;
	@%p110 bra 	$L__BB2_125;
	mul.wide.u32 	%rd173, %r174, 4;
	add.s64 	%rd174, %rd6, %rd173;
	ld.global.u32 	%r1297, [%rd174];
$L__BB2_125:
	add.s32 	%r837, %r1296, %r1295;
	sub.s32 	%r177, %r837, %r1297;
	setp.gt.s32 	%p111, %r177, %r668;
	mov.u32 	%r1298, %r668;
	@%p111 bra 	$L__BB2_127;
	neg.s32 	%r838, %r668;
	max.s32 	%r1298, %r177, %r838;
$L__BB2_127:
	abs.s32 	%r180, %r1298;
	abs.s32 	%r181, %r159;
	min.u32 	%r182, %r180, %r181;
	setp.lt.s32 	%p113, %r1298, 1;
	@%p113 bra 	$L__BB2_129;
	neg.s32 	%r841, %r182;
	setp.gt.s32 	%p115, %r159, 0;
	selp.b32 	%r1299, %r182, %r841, %p115;
	bra.uni 	$L__BB2_130;
$L__BB2_129:
	neg.s32 	%r840, %r182;
	setp.gt.s32 	%p114, %r159, 0;
	selp.b32 	%r1299, %r840, %r182, %p114;
$L__BB2_130:
	setp.ne.s16 	%p116, %rs1, 0;
	@%p116 bra 	$L__BB2_133;
	setp.gt.s32 	%p120, %r1299, %r668;
	mov.u32 	%r1302, %r668;
	@%p120 bra 	$L__BB2_139;
	neg.s32 	%r850, %r668;
	max.s32 	%r1302, %r1299, %r850;
	bra.uni 	$L__BB2_139;
$L__BB2_133:
	add.s32 	%r843, %r1298, %r159;
	abs.s32 	%r844, %r843;
	cvt.u32.u16 	%r187, %rs2;
	shr.u32 	%r188, %r844, %r187;
	cvt.s32.s16 	%r189, %rs1;
	setp.ge.s32 	%p117, %r188, %r189;
	mov.b32 	%r1300, 0;
	@%p117 bra 	$L__BB2_135;
	mul.wide.u32 	%rd175, %r188, 4;
	add.s64 	%rd176, %rd6, %rd175;
	ld.global.u32 	%r1300, [%rd176];
$L__BB2_135:
	sub.s32 	%r846, %r1298, %r159;
	abs.s32 	%r847, %r846;
	shr.u32 	%r192, %r847, %r187;
	setp.ge.s32 	%p118, %r192, %r189;
	mov.b32 	%r1301, 0;
	@%p118 bra 	$L__BB2_137;
	mul.wide.u32 	%rd177, %r192, 4;
	add.s64 	%rd178, %rd6, %rd177;
	ld.global.u32 	%r1301, [%rd178];
$L__BB2_137:
	add.s32 	%r848, %r1300, %r1299;
	sub.s32 	%r195, %r848, %r1301;
	setp.gt.s32 	%p119, %r195, %r668;
	mov.u32 	%r1302, %r668;
	@%p119 bra 	$L__BB2_139;
	neg.s32 	%r849, %r668;
	max.s32 	%r1302, %r195, %r849;
$L__BB2_139:
	abs.s32 	%r198, %r160;
	abs.s32 	%r199, %r161;
	min.u32 	%r200, %r198, %r199;
	setp.lt.s32 	%p121, %r160, 1;
	@%p121 bra 	$L__BB2_141;
	neg.s32 	%r852, %r200;
	setp.gt.s32 	%p123, %r161, 0;
	selp.b32 	%r1303, %r200, %r852, %p123;
	bra.uni 	$L__BB2_142;
$L__BB2_141:
	neg.s32 	%r851, %r200;
	setp.gt.s32 	%p122, %r161, 0;
	selp.b32 	%r1303, %r851, %r200, %p122;
$L__BB2_142:
	setp.ne.s16 	%p124, %rs1, 0;
	@%p124 bra 	$L__BB2_145;
	setp.gt.s32 	%p128, %r1303, %r668;
	mov.u32 	%r1306, %r668;
	@%p128 bra 	$L__BB2_151;
	neg.s32 	%r861, %r668;
	max.s32 	%r1306, %r1303, %r861;
	bra.uni 	$L__BB2_151;
$L__BB2_145:
	add.s32 	%r854, %r161, %r160;
	abs.s32 	%r855, %r854;
	cvt.u32.u16 	%r205, %rs2;
	shr.u32 	%r206, %r855, %r205;
	cvt.s32.s16 	%r207, %rs1;
	setp.ge.s32 	%p125, %r206, %r207;
	mov.b32 	%r1304, 0;
	@%p125 bra 	$L__BB2_147;
	mul.wide.u32 	%rd179, %r206, 4;
	add.s64 	%rd180, %rd6, %rd179;
	ld.global.u32 	%r1304, [%rd180];
$L__BB2_147:
	sub.s32 	%r857, %r160, %r161;
	abs.s32 	%r858, %r857;
	shr.u32 	%r210, %r858, %r205;
	setp.ge.s32 	%p126, %r210, %r207;
	mov.b32 	%r1305, 0;
	@%p126 bra 	$L__BB2_149;
	mul.wide.u32 	%rd181, %r210, 4;
	add.s64 	%rd182, %rd6, %rd181;
	ld.global.u32 	%r1305, [%rd182];
$L__BB2_149:
	add.s32 	%r859, %r1304, %r1303;
	sub.s32 	%r213, %r859, %r1305;
	setp.gt.s32 	%p127, %r213, %r668;
	mov.u32 	%r1306, %r668;
	@%p127 bra 	$L__BB2_151;
	neg.s32 	%r860, %r668;
	max.s32 	%r1306, %r213, %r860;
$L__BB2_151:
	abs.s32 	%r216, %r1306;
	min.u32 	%r217, %r181, %r216;
	setp.lt.s32 	%p129, %r159, 1;
	@%p129 bra 	$L__BB2_153;
	neg.s32 	%r863, %r217;
	setp.gt.s32 	%p131, %r1306, 0;
	selp.b32 	%r1307, %r217, %r863, %p131;
	bra.uni 	$L__BB2_154;
$L__BB2_153:
	neg.s32 	%r862, %r217;
	setp.gt.s32 	%p130, %r1306, 0;
	selp.b32 	%r1307, %r862, %r217, %p130;
$L__BB2_154:
	setp.ne.s16 	%p132, %rs1, 0;
	@%p132 bra 	$L__BB2_157;
	setp.gt.s32 	%p136, %r1307, %r668;
	mov.u32 	%r1310, %r668;
	@%p136 bra 	$L__BB2_163;
	neg.s32 	%r872, %r668;
	max.s32 	%r1310, %r1307, %r872;
	bra.uni 	$L__BB2_163;
$L__BB2_157:
	add.s32 	%r865, %r1306, %r159;
	abs.s32 	%r866, %r865;
	cvt.u32.u16 	%r222, %rs2;
	shr.u32 	%r223, %r866, %r222;
	cvt.s32.s16 	%r224, %rs1;
	setp.ge.s32 	%p133, %r223, %r224;
	mov.b32 	%r1308, 0;
	@%p133 bra 	$L__BB2_159;
	mul.wide.u32 	%rd183, %r223, 4;
	add.s64 	%rd184, %rd6, %rd183;
	ld.global.u32 	%r1308, [%rd184];
$L__BB2_159:
	sub.s32 	%r868, %r159, %r1306;
	abs.s32 	%r869, %r868;
	shr.u32 	%r227, %r869, %r222;
	setp.ge.s32 	%p134, %r227, %r224;
	mov.b32 	%r1309, 0;
	@%p134 bra 	$L__BB2_161;
	mul.wide.u32 	%rd185, %r227, 4;
	add.s64 	%rd186, %rd6, %rd185;
	ld.global.u32 	%r1309, [%rd186];
$L__BB2_161:
	add.s32 	%r870, %r1308, %r1307;
	sub.s32 	%r230, %r870, %r1309;
	setp.gt.s32 	%p135, %r230, %r668;
	mov.u32 	%r1310, %r668;
	@%p135 bra 	$L__BB2_163;
	neg.s32 	%r871, %r668;
	max.s32 	%r1310, %r230, %r871;
$L__BB2_163:
	abs.s32 	%r233, %r1310;
	min.u32 	%r234, %r163, %r233;
	setp.lt.s32 	%p137, %r158, 1;
	@%p137 bra 	$L__BB2_165;
	neg.s32 	%r874, %r234;
	setp.gt.s32 	%p139, %r1310, 0;
	selp.b32 	%r1311, %r234, %r874, %p139;
	bra.uni 	$L__BB2_166;
$L__BB2_165:
	neg.s32 	%r873, %r234;
	setp.gt.s32 	%p138, %r1310, 0;
	selp.b32 	%r1311, %r873, %r234, %p138;
$L__BB2_166:
	setp.ne.s16 	%p140, %rs1, 0;
	@%p140 bra 	$L__BB2_169;
	setp.gt.s32 	%p144, %r1311, %r668;
	mov.u32 	%r1314, %r668;
	@%p144 bra 	$L__BB2_175;
	neg.s32 	%r883, %r668;
	max.s32 	%r1314, %r1311, %r883;
	bra.uni 	$L__BB2_175;
$L__BB2_169:
	add.s32 	%r876, %r1310, %r158;
	abs.s32 	%r877, %r876;
	cvt.u32.u16 	%r239, %rs2;
	shr.u32 	%r240, %r877, %r239;
	cvt.s32.s16 	%r241, %rs1;
	setp.ge.s32 	%p141, %r240, %r241;
	mov.b32 	%r1312, 0;
	@%p141 bra 	$L__BB2_171;
	mul.wide.u32 	%rd187, %r240, 4;
	add.s64 	%rd188, %rd6, %rd187;
	ld.global.u32 	%r1312, [%rd188];
$L__BB2_171:
	sub.s32 	%r879, %r158, %r1310;
	abs.s32 	%r880, %r879;
	shr.u32 	%r244, %r880, %r239;
	setp.ge.s32 	%p142, %r244, %r241;
	mov.b32 	%r1313, 0;
	@%p142 bra 	$L__BB2_173;
	mul.wide.u32 	%rd189, %r244, 4;
	add.s64 	%rd190, %rd6, %rd189;
	ld.global.u32 	%r1313, [%rd190];
$L__BB2_173:
	add.s32 	%r881, %r1312, %r1311;
	sub.s32 	%r247, %r881, %r1313;
	setp.gt.s32 	%p143, %r247, %r668;
	mov.u32 	%r1314, %r668;
	@%p143 bra 	$L__BB2_175;
	neg.s32 	%r882, %r668;
	max.s32 	%r1314, %r247, %r882;
$L__BB2_175:
	ld.param.u64 	%rd409, [_Z22updateCheckNode_kerneliPiS_S_S_sssS_S_S_S_S_i_param_2];
	setp.lt.s32 	%p145, %r157, 1;
	cvta.to.global.u64 	%rd191, %rd409;
	add.s64 	%rd17, %rd191, %rd84;
	st.global.u32 	[%rd17], %r1314;
	min.u32 	%r250, %r162, %r233;
	@%p145 bra 	$L__BB2_177;
	neg.s32 	%r885, %r250;
	setp.gt.s32 	%p147, %r1310, 0;
	selp.b32 	%r1315, %r250, %r885, %p147;
	bra.uni 	$L__BB2_178;
$L__BB2_177:
	neg.s32 	%r884, %r250;
	setp.gt.s32 	%p146, %r1310, 0;
	selp.b32 	%r1315, %r884, %r250, %p146;
$L__BB2_178:
	setp.ne.s16 	%p148, %rs1, 0;
	@%p148 bra 	$L__BB2_181;
	setp.gt.s32 	%p152, %r1315, %r668;
	mov.u32 	%r1318, %r668;
	@%p152 bra 	$L__BB2_187;
	neg.s32 	%r894, %r668;
	max.s32 	%r1318, %r1315, %r894;
	bra.uni 	$L__BB2_187;
$L__BB2_181:
	add.s32 	%r887, %r1310, %r157;
	abs.s32 	%r888, %r887;
	cvt.u32.u16 	%r255, %rs2;
	shr.u32 	%r256, %r888, %r255;
	cvt.s32.s16 	%r257, %rs1;
	setp.ge.s32 	%p149, %r256, %r257;
	mov.b32 	%r1316, 0;
	@%p149 bra 	$L__BB2_183;
	mul.wide.u32 	%rd193, %r256, 4;
	add.s64 	%rd194, %rd6, %rd193;
	ld.global.u32 	%r1316, [%rd194];
$L__BB2_183:
	sub.s32 	%r890, %r157, %r1310;
	abs.s32 	%r891, %r890;
	shr.u32 	%r260, %r891, %r255;
	setp.ge.s32 	%p150, %r260, %r257;
	mov.b32 	%r1317, 0;
	@%p150 bra 	$L__BB2_185;
	mul.wide.u32 	%rd195, %r260, 4;
	add.s64 	%rd196, %rd6, %rd195;
	ld.global.u32 	%r1317, [%rd196];
$L__BB2_185:
	add.s32 	%r892, %r1316, %r1315;
	sub.s32 	%r263, %r892, %r1317;
	setp.gt.s32 	%p151, %r263, %r668;
	mov.u32 	%r1318, %r668;
	@%p151 bra 	$L__BB2_187;
	neg.s32 	%r893, %r668;
	max.s32 	%r1318, %r263, %r893;
$L__BB2_187:
	setp.lt.s32 	%p153, %r1298, 1;
	add.s64 	%rd18, %rd17, %rd16;
	st.global.u32 	[%rd18], %r1318;
	min.u32 	%r266, %r180, %r216;
	@%p153 bra 	$L__BB2_189;
	neg.s32 	%r896, %r266;
	setp.gt.s32 	%p155, %r1306, 0;
	selp.b32 	%r1319, %r266, %r896, %p155;
	bra.uni 	$L__BB2_190;
$L__BB2_189:
	neg.s32 	%r895, %r266;
	setp.gt.s32 	%p154, %r1306, 0;
	selp.b32 	%r1319, %r895, %r266, %p154;
$L__BB2_190:
	setp.ne.s16 	%p156, %rs1, 0;
	@%p156 bra 	$L__BB2_193;
	setp.gt.s32 	%p160, %r1319, %r668;
	mov.u32 	%r1322, %r668;
	@%p160 bra 	$L__BB2_199;
	neg.s32 	%r905, %r668;
	max.s32 	%r1322, %r1319, %r905;
	bra.uni 	$L__BB2_199;
$L__BB2_193:
	add.s32 	%r898, %r1306, %r1298;
	abs.s32 	%r899, %r898;
	cvt.u32.u16 	%r271, %rs2;
	shr.u32 	%r272, %r899, %r271;
	cvt.s32.s16 	%r273, %rs1;
	setp.ge.s32 	%p157, %r272, %r273;
	mov.b32 	%r1320, 0;
	@%p157 bra 	$L__BB2_195;
	mul.wide.u32 	%rd197, %r272, 4;
	add.s64 	%rd198, %rd6, %rd197;
	ld.global.u32 	%r1320, [%rd198];
$L__BB2_195:
	sub.s32 	%r901, %r1298, %r1306;
	abs.s32 	%r902, %r901;
	shr.u32 	%r276, %r902, %r271;
	setp.ge.s32 	%p158, %r276, %r273;
	mov.b32 	%r1321, 0;
	@%p158 bra 	$L__BB2_197;
	mul.wide.u32 	%rd199, %r276, 4;
	add.s64 	%rd200, %rd6, %rd199;
	ld.global.u32 	%r1321, [%rd200];
$L__BB2_197:
	add.s32 	%r903, %r1320, %r1319;
	sub.s32 	%r279, %r903, %r1321;
	setp.gt.s32 	%p159, %r279, %r668;
	mov.u32 	%r1322, %r668;
	@%p159 bra 	$L__BB2_199;
	neg.s32 	%r904, %r668;
	max.s32 	%r1322, %r279, %r904;
$L__BB2_199:
	add.s64 	%rd19, %rd18, %rd16;
	st.global.u32 	[%rd19], %r1322;
	abs.s32 	%r282, %r1302;
	min.u32 	%r283, %r282, %r199;
	setp.lt.s32 	%p161, %r1302, 1;
	@%p161 bra 	$L__BB2_201;
	neg.s32 	%r907, %r283;
	setp.gt.s32 	%p163, %r161, 0;
	selp.b32 	%r1323, %r283, %r907, %p163;
	bra.uni 	$L__BB2_202;
$L__BB2_201:
	neg.s32 	%r906, %r283;
	setp.gt.s32 	%p162, %r161, 0;
	selp.b32 	%r1323, %r906, %r283, %p162;
$L__BB2_202:
	setp.ne.s16 	%p164, %rs1, 0;
	@%p164 bra 	$L__BB2_205;
	setp.gt.s32 	%p168, %r1323, %r668;
	mov.u32 	%r1326, %r668;
	@%p168 bra 	$L__BB2_211;
	neg.s32 	%r916, %r668;
	max.s32 	%r1326, %r1323, %r916;
	bra.uni 	$L__BB2_211;
$L__BB2_205:
	add.s32 	%r909, %r1302, %r161;
	abs.s32 	%r910, %r909;
	cvt.u32.u16 	%r288, %rs2;
	shr.u32 	%r289, %r910, %r288;
	cvt.s32.s16 	%r290, %rs1;
	setp.ge.s32 	%p165, %r289, %r290;
	mov.b32 	%r1324, 0;
	@%p165 bra 	$L__BB2_207;
	mul.wide.u32 	%rd201, %r289, 4;
	add.s64 	%rd202, %rd6, %rd201;
	ld.global.u32 	%r1324, [%rd202];
$L__BB2_207:
	sub.s32 	%r912, %r1302, %r161;
	abs.s32 	%r913, %r912;
	shr.u32 	%r293, %r913, %r288;
	setp.ge.s32 	%p166, %r293, %r290;
	mov.b32 	%r1325, 0;
	@%p166 bra 	$L__BB2_209;
	mul.wide.u32 	%rd203, %r293, 4;
	add.s64 	%rd204, %rd6, %rd203;
	ld.global.u32 	%r1325, [%rd204];
$L__BB2_209:
	add.s32 	%r914, %r1324, %r1323;
	sub.s32 	%r296, %r914, %r1325;
	setp.gt.s32 	%p167, %r296, %r668;
	mov.u32 	%r1326, %r668;
	@%p167 bra 	$L__BB2_211;
	neg.s32 	%r915, %r668;
	max.s32 	%r1326, %r296, %r915;
$L__BB2_211:
	setp.gt.s32 	%p169, %r1302, 0;
	setp.gt.s32 	%p170, %r160, 0;
	setp.ne.s16 	%p171, %rs1, 0;
	add.s64 	%rd20, %rd19, %rd16;
	st.global.u32 	[%rd20], %r1326;
	min.u32 	%r917, %r282, %r198;
	neg.s32 	%r918, %r917;
	xor.pred  	%p172, %p170, %p169;
	selp.b32 	%r299, %r918, %r917, %p172;
	@%p171 bra 	$L__BB2_214;
	setp.gt.s32 	%p176, %r299, %r668;
	@%p176 bra 	$L__BB2_220;
	neg.s32 	%r927, %r668;
	max.s32 	%r668, %r299, %r927;
	bra.uni 	$L__BB2_220;
$L__BB2_214:
	add.s32 	%r920, %r1302, %r160;
	abs.s32 	%r921, %r920;
	cvt.u32.u16 	%r301, %rs2;
	shr.u32 	%r302, %r921, %r301;
	cvt.s32.s16 	%r303, %rs1;
	setp.ge.s32 	%p173, %r302, %r303;
	mov.b32 	%r1327, 0;
	@%p173 bra 	$L__BB2_216;
	mul.wide.u32 	%rd205, %r302, 4;
	add.s64 	%rd206, %rd6, %rd205;
	ld.global.u32 	%r1327, [%rd206];
$L__BB2_216:
	sub.s32 	%r923, %r1302, %r160;
	abs.s32 	%r924, %r923;
	shr.u32 	%r306, %r924, %r301;
	setp.ge.s32 	%p174, %r306, %r303;
	mov.b32 	%r1328, 0;
	@%p174 bra 	$L__BB2_218;
	mul.wide.u32 	%rd207, %r306, 4;
	add.s64 	%rd208, %rd6, %rd207;
	ld.global.u32 	%r1328, [%rd208];
$L__BB2_218:
	add.s32 	%r925, %r1327, %r299;
	sub.s32 	%r309, %r925, %r1328;
	setp.gt.s32 	%p175, %r309, %r668;
	@%p175 bra 	$L__BB2_220;
	neg.s32 	%r926, %r668;
	max.s32 	%r668, %r309, %r926;
$L__BB2_220:
	add.s64 	%rd209, %rd20, %rd16;
	st.global.u32 	[%rd209], %r668;
	bra.uni 	$L__BB2_455;
$L__BB2_221:
	neg.s32 	%r680, %r318;
	setp.gt.s32 	%p10, %r313, 0;
	selp.b32 	%r1330, %r680, %r318, %p10;
$L__BB2_222:
	setp.ne.s16 	%p12, %rs1, 0;
	@%p12 bra 	$L__BB2_225;
	setp.gt.s32 	%p16, %r1330, %r668;
	mov.u32 	%r1333, %r668;
	@%p16 bra 	$L__BB2_231;
	neg.s32 	%r690, %r668;
	max.s32 	%r1333, %r1330, %r690;
	bra.uni 	$L__BB2_231;
$L__BB2_225:
	add.s32 	%r683, %r313, %r312;
	abs.s32 	%r684, %r683;
	cvt.u32.u16 	%r323, %rs2;
	shr.u32 	%r324, %r684, %r323;
	cvt.s32.s16 	%r325, %rs1;
	setp.ge.s32 	%p13, %r324, %r325;
	mov.b32 	%r1331, 0;
	@%p13 bra 	$L__BB2_227;
	mul.wide.u32 	%rd105, %r324, 4;
	add.s64 	%rd106, %rd6, %rd105;
	ld.global.u32 	%r1331, [%rd106];
$L__BB2_227:
	sub.s32 	%r686, %r312, %r313;
	abs.s32 	%r687, %r686;
	shr.u32 	%r328, %r687, %r323;
	setp.ge.s32 	%p14, %r328, %r325;
	mov.b32 	%r1332, 0;
	@%p14 bra 	$L__BB2_229;
	mul.wide.u32 	%rd107, %r328, 4;
	add.s64 	%rd108, %rd6, %rd107;
	ld.global.u32 	%r1332, [%rd108];
$L__BB2_229:
	add.s32 	%r688, %r1331, %r1330;
	sub.s32 	%r331, %r688, %r1332;
	setp.gt.s32 	%p15, %r331, %r668;
	mov.u32 	%r1333, %r668;
	@%p15 bra 	$L__BB2_231;
	neg.s32 	%r689, %r668;
	max.s32 	%r1333, %r331, %r689;
$L__BB2_231:
	abs.s32 	%r691, %r314;
	abs.s32 	%r692, %r315;
	min.u32 	%r334, %r691, %r692;
	setp.lt.s32 	%p17, %r314, 1;
	@%p17 bra 	$L__BB2_233;
	neg.s32 	%r694, %r334;
	setp.gt.s32 	%p19, %r315, 0;
	selp.b32 	%r1334, %r334, %r694, %p19;
	bra.uni 	$L__BB2_234;
$L__BB2_233:
	neg.s32 	%r693, %r334;
	setp.gt.s32 	%p18, %r315, 0;
	selp.b32 	%r1334, %r693, %r334, %p18;
$L__BB2_234:
	setp.ne.s16 	%p20, %rs1, 0;
	@%p20 bra 	$L__BB2_237;
	setp.gt.s32 	%p24, %r1334, %r668;
	mov.u32 	%r1337, %r668;
	@%p24 bra 	$L__BB2_243;
	neg.s32 	%r703, %r668;
	max.s32 	%r1337, %r1334, %r703;
	bra.uni 	$L__BB2_243;
$L__BB2_237:
	add.s32 	%r696, %r315, %r314;
	abs.s32 	%r697, %r696;
	cvt.u32.u16 	%r339, %rs2;
	shr.u32 	%r340, %r697, %r339;
	cvt.s32.s16 	%r341, %rs1;
	setp.ge.s32 	%p21, %r340, %r341;
	mov.b32 	%r1335, 0;
	@%p21 bra 	$L__BB2_239;
	mul.wide.u32 	%rd109, %r340, 4;
	add.s64 	%rd110, %rd6, %rd109;
	ld.global.u32 	%r1335, [%rd110];
$L__BB2_239:
	sub.s32 	%r699, %r314, %r315;
	abs.s32 	%r700, %r699;
	shr.u32 	%r344, %r700, %r339;
	setp.ge.s32 	%p22, %r344, %r341;
	mov.b32 	%r1336, 0;
	@%p22 bra 	$L__BB2_241;
	mul.wide.u32 	%rd111, %r344, 4;
	add.s64 	%rd112, %rd6, %rd111;
	ld.global.u32 	%r1336, [%rd112];
$L__BB2_241:
	add.s32 	%r701, %r1335, %r1334;
	sub.s32 	%r347, %r701, %r1336;
	setp.gt.s32 	%p23, %r347, %r668;
	mov.u32 	%r1337, %r668;
	@%p23 bra 	$L__BB2_243;
	neg.s32 	%r702, %r668;
	max.s32 	%r1337, %r347, %r702;
$L__BB2_243:
	abs.s32 	%r704, %r316;
	abs.s32 	%r705, %r317;
	min.u32 	%r350, %r704, %r705;
	setp.lt.s32 	%p25, %r316, 1;
	@%p25 bra 	$L__BB2_245;
	neg.s32 	%r707, %r350;
	setp.gt.s32 	%p27, %r317, 0;
	selp.b32 	%r1338, %r350, %r707, %p27;
	bra.uni 	$L__BB2_246;
$L__BB2_245:
	neg.s32 	%r706, %r350;
	setp.gt.s32 	%p26, %r317, 0;
	selp.b32 	%r1338, %r706, %r350, %p26;
$L__BB2_246:
	setp.ne.s16 	%p28, %rs1, 0;
	@%p28 bra 	$L__BB2_249;
	setp.gt.s32 	%p32, %r1338, %r668;
	mov.u32 	%r1341, %r668;
	@%p32 bra 	$L__BB2_255;
	neg.s32 	%r716, %r668;
	max.s32 	%r1341, %r1338, %r716;
	bra.uni 	$L__BB2_255;
$L__BB2_249:
	add.s32 	%r709, %r317, %r316;
	abs.s32 	%r710, %r709;
	cvt.u32.u16 	%r355, %rs2;
	shr.u32 	%r356, %r710, %r355;
	cvt.s32.s16 	%r357, %rs1;
	setp.ge.s32 	%p29, %r356, %r357;
	mov.b32 	%r1339, 0;
	@%p29 bra 	$L__BB2_251;
	mul.wide.u32 	%rd113, %r356, 4;
	add.s64 	%rd114, %rd6, %rd113;
	ld.global.u32 	%r1339, [%rd114];
$L__BB2_251:
	sub.s32 	%r712, %r316, %r317;
	abs.s32 	%r713, %r712;
	shr.u32 	%r360, %r713, %r355;
	setp.ge.s32 	%p30, %r360, %r357;
	mov.b32 	%r1340, 0;
	@%p30 bra 	$L__BB2_253;
	mul.wide.u32 	%rd115, %r360, 4;
	add.s64 	%rd116, %rd6, %rd115;
	ld.global.u32 	%r1340, [%rd116];
$L__BB2_253:
	add.s32 	%r714, %r1339, %r1338;
	sub.s32 	%r363, %r714, %r1340;
	setp.gt.s32 	%p31, %r363, %r668;
	mov.u32 	%r1341, %r668;
	@%p31 bra 	$L__BB2_255;
	neg.s32 	%r715, %r668;
	max.s32 	%r1341, %r363, %r715;
$L__BB2_255:
	abs.s32 	%r717, %r1333;
	abs.s32 	%r366, %r1337;
	min.u32 	%r367, %r717, %r366;
	setp.lt.s32 	%p33, %r1333, 1;
	@%p33 bra 	$L__BB2_257;
	neg.s32 	%r719, %r367;
	setp.gt.s32 	%p35, %r1337, 0;
	selp.b32 	%r1342, %r367, %r719, %p35;
	bra.uni 	$L__BB2_258;
$L__BB2_257:
	neg.s32 	%r718, %r367;
	setp.gt.s32 	%p34, %r1337, 0;
	selp.b32 	%r1342, %r718, %r367, %p34;
$L__BB2_258:
	setp.ne.s16 	%p36, %rs1, 0;
	@%p36 bra 	$L__BB2_261;
	setp.gt.s32 	%p40, %r1342, %r668;
	mov.u32 	%r1345, %r668;
	@%p40 bra 	$L__BB2_267;
	neg.s32 	%r728, %r668;
	max.s32 	%r1345, %r1342, %r728;
	bra.uni 	$L__BB2_267;
$L__BB2_261:
	add.s32 	%r721, %r1337, %r1333;
	abs.s32 	%r722, %r721;
	cvt.u32.u16 	%r372, %rs2;
	shr.u32 	%r373, %r722, %r372;
	cvt.s32.s16 	%r374, %rs1;
	setp.ge.s32 	%p37, %r373, %r374;
	mov.b32 	%r1343, 0;
	@%p37 bra 	$L__BB2_263;
	mul.wide.u32 	%rd117, %r373, 4;
	add.s64 	%rd118, %rd6, %rd117;
	ld.global.u32 	%r1343, [%rd118];
$L__BB2_263:
	sub.s32 	%r724, %r1333, %r1337;
	abs.s32 	%r725, %r724;
	shr.u32 	%r377, %r725, %r372;
	setp.ge.s32 	%p38, %r377, %r374;
	mov.b32 	%r1344, 0;
	@%p38 bra 	$L__BB2_265;
	mul.wide.u32 	%rd119, %r377, 4;
	add.s64 	%rd120, %rd6, %rd119;
	ld.global.u32 	%r1344, [%rd120];
$L__BB2_265:
	add.s32 	%r726, %r1343, %r1342;
	sub.s32 	%r380, %r726, %r1344;
	setp.gt.s32 	%p39, %r380, %r668;
	mov.u32 	%r1345, %r668;
	@%p39 bra 	$L__BB2_267;
	neg.s32 	%r727, %r668;
	max.s32 	%r1345, %r380, %r727;
$L__BB2_267:
	abs.s32 	%r383, %r1341;
	min.u32 	%r384, %r366, %r383;
	setp.lt.s32 	%p41, %r1337, 1;
	@%p41 bra 	$L__BB2_269;
	neg.s32 	%r730, %r384;
	setp.gt.s32 	%p43, %r1341, 0;
	selp.b32 	%r1346, %r384, %r730, %p43;
	bra.uni 	$L__BB2_270;
$L__BB2_269:
	neg.s32 	%r729, %r384;
	setp.gt.s32 	%p42, %r1341, 0;
	selp.b32 	%r1346, %r729, %r384, %p42;
$L__BB2_270:
	setp.ne.s16 	%p44, %rs1, 0;
	@%p44 bra 	$L__BB2_273;
	setp.gt.s32 	%p48, %r1346, %r668;
	mov.u32 	%r1349, %r668;
	@%p48 bra 	$L__BB2_279;
	neg.s32 	%r739, %r668;
	max.s32 	%r1349, %r1346, %r739;
	bra.uni 	$L__BB2_279;
$L__BB2_273:
	add.s32 	%r732, %r1341, %r1337;
	abs.s32 	%r733, %r732;
	cvt.u32.u16 	%r389, %rs2;
	shr.u32 	%r390, %r733, %r389;
	cvt.s32.s16 	%r391, %rs1;
	setp.ge.s32 	%p45, %r390, %r391;
	mov.b32 	%r1347, 0;
	@%p45 bra 	$L__BB2_275;
	mul.wide.u32 	%rd121, %r390, 4;
	add.s64 	%rd122, %rd6, %rd121;
	ld.global.u32 	%r1347, [%rd122];
$L__BB2_275:
	sub.s32 	%r735, %r1337, %r1341;
	abs.s32 	%r736, %r735;
	shr.u32 	%r394, %r736, %r389;
	setp.ge.s32 	%p46, %r394, %r391;
	mov.b32 	%r1348, 0;
	@%p46 bra 	$L__BB2_277;
	mul.wide.u32 	%rd123, %r394, 4;
	add.s64 	%rd124, %rd6, %rd123;
	ld.global.u32 	%r1348, [%rd124];
$L__BB2_277:
	add.s32 	%r737, %r1347, %r1346;
	sub.s32 	%r397, %r737, %r1348;
	setp.gt.s32 	%p47, %r397, %r668;
	mov.u32 	%r1349, %r668;
	@%p47 bra 	$L__BB2_279;
	neg.s32 	%r738, %r668;
	max.s32 	%r1349, %r397, %r738;
$L__BB2_279:
	setp.lt.s32 	%p49, %r1333, 1;
	min.u32 	%r400, %r717, %r383;
	@%p49 bra 	$L__BB2_281;
	neg.s32 	%r742, %r400;
	setp.gt.s32 	%p51, %r1341, 0;
	selp.b32 	%r1350, %r400, %r742, %p51;
	bra.uni 	$L__BB2_282;
$L__BB2_281:
	neg.s32 	%r741, %r400;
	setp.gt.s32 	%p50, %r1341, 0;
	selp.b32 	%r1350, %r741, %r400, %p50;
$L__BB2_282:
	setp.ne.s16 	%p52, %rs1, 0;
	@%p52 bra 	$L__BB2_285;
	setp.gt.s32 	%p56, %r1350, %r668;
	mov.u32 	%r1353, %r668;
	@%p56 bra 	$L__BB2_291;
	neg.s32 	%r751, %r668;
	max.s32 	%r1353, %r1350, %r751;
	bra.uni 	$L__BB2_291;
$L__BB2_285:
	add.s32 	%r744, %r1341, %r1333;
	abs.s32 	%r745, %r744;
	cvt.u32.u16 	%r405, %rs2;
	shr.u32 	%r406, %r745, %r405;
	cvt.s32.s16 	%r407, %rs1;
	setp.ge.s32 	%p53, %r406, %r407;
	mov.b32 	%r1351, 0;
	@%p53 bra 	$L__BB2_287;
	mul.wide.u32 	%rd125, %r406, 4;
	add.s64 	%rd126, %rd6, %rd125;
	ld.global.u32 	%r1351, [%rd126];
$L__BB2_287:
	sub.s32 	%r747, %r1333, %r1341;
	abs.s32 	%r748, %r747;
	shr.u32 	%r410, %r748, %r405;
	setp.ge.s32 	%p54, %r410, %r407;
	mov.b32 	%r1352, 0;
	@%p54 bra 	$L__BB2_289;
	mul.wide.u32 	%rd127, %r410, 4;
	add.s64 	%rd128, %rd6, %rd127;
	ld.global.u32 	%r1352, [%rd128];
$L__BB2_289:
	add.s32 	%r749, %r1351, %r1350;
	sub.s32 	%r413, %r749, %r1352;
	setp.gt.s32 	%p55, %r413, %r668;
	mov.u32 	%r1353, %r668;
	@%p55 bra 	$L__BB2_291;
	neg.s32 	%r750, %r668;
	max.s32 	%r1353, %r413, %r750;
$L__BB2_291:
	abs.s32 	%r416, %r1349;
	min.u32 	%r417, %r679, %r416;
	setp.lt.s32 	%p57, %r313, 1;
	@%p57 bra 	$L__BB2_293;
	neg.s32 	%r754, %r417;
	setp.gt.s32 	%p59, %r1349, 0;
	selp.b32 	%r1354, %r417, %r754, %p59;
	bra.uni 	$L__BB2_294;
$L__BB2_293:
	neg.s32 	%r753, %r417;
	setp.gt.s32 	%p58, %r1349, 0;
	selp.b32 	%r1354, %r753, %r417, %p58;
$L__BB2_294:
	setp.ne.s16 	%p60, %rs1, 0;
	@%p60 bra 	$L__BB2_297;
	setp.gt.s32 	%p64, %r1354, %r668;
	mov.u32 	%r1357, %r668;
	@%p64 bra 	$L__BB2_303;
	neg.s32 	%r763, %r668;
	max.s32 	%r1357, %r1354, %r763;
	bra.uni 	$L__BB2_303;
$L__BB2_297:
	add.s32 	%r756, %r1349, %r313;
	abs.s32 	%r757, %r756;
	cvt.u32.u16 	%r422, %rs2;
	shr.u32 	%r423, %r757, %r422;
	cvt.s32.s16 	%r424, %rs1;
	setp.ge.s32 	%p61, %r423, %r424;
	mov.b32 	%r1355, 0;
	@%p61 bra 	$L__BB2_299;
	mul.wide.u32 	%rd129, %r423, 4;
	add.s64 	%rd130, %rd6, %rd129;
	ld.global.u32 	%r1355, [%rd130];
$L__BB2_299:
	sub.s32 	%r759, %r313, %r1349;
	abs.s32 	%r760, %r759;
	shr.u32 	%r427, %r760, %r422;
	setp.ge.s32 	%p62, %r427, %r424;
	mov.b32 	%r1356, 0;
	@%p62 bra 	$L__BB2_301;
	mul.wide.u32 	%rd131, %r427, 4;
	add.s64 	%rd132, %rd6, %rd131;
	ld.global.u32 	%r1356, [%rd132];
$L__BB2_301:
	add.s32 	%r761, %r1355, %r1354;
	sub.s32 	%r430, %r761, %r1356;
	setp.gt.s32 	%p63, %r430, %r668;
	mov.u32 	%r1357, %r668;
	@%p63 bra 	$L__BB2_303;
	neg.s32 	%r762, %r668;
	max.s32 	%r1357, %r430, %r762;
$L__BB2_303:
	setp.lt.s32 	%p65, %r312, 1;
	add.s64 	%rd22, %rd5, %rd84;
	st.global.u32 	[%rd22], %r1357;
	abs.s32 	%r764, %r312;
	min.u32 	%r433, %r764, %r416;
	@%p65 bra 	$L__BB2_305;
	neg.s32 	%r766, %r433;
	setp.gt.s32 	%p67, %r1349, 0;
	selp.b32 	%r1358, %r433, %r766, %p67;
	bra.uni 	$L__BB2_306;
$L__BB2_305:
	neg.s32 	%r765, %r433;
	setp.gt.s32 	%p66, %r1349, 0;
	selp.b32 	%r1358, %r765, %r433, %p66;
$L__BB2_306:
	setp.ne.s16 	%p68, %rs1, 0;
	@%p68 bra 	$L__BB2_309;
	setp.gt.s32 	%p72, %r1358, %r668;
	mov.u32 	%r1361, %r668;
	@%p72 bra 	$L__BB2_315;
	neg.s32 	%r775, %r668;
	max.s32 	%r1361, %r1358, %r775;
	bra.uni 	$L__BB2_315;
$L__BB2_309:
	add.s32 	%r768, %r1349, %r312;
	abs.s32 	%r769, %r768;
	cvt.u32.u16 	%r438, %rs2;
	shr.u32 	%r439, %r769, %r438;
	cvt.s32.s16 	%r440, %rs1;
	setp.ge.s32 	%p69, %r439, %r440;
	mov.b32 	%r1359, 0;
	@%p69 bra 	$L__BB2_311;
	mul.wide.u32 	%rd134, %r439, 4;
	add.s64 	%rd135, %rd6, %rd134;
	ld.global.u32 	%r1359, [%rd135];
$L__BB2_311:
	sub.s32 	%r771, %r312, %r1349;
	abs.s32 	%r772, %r771;
	shr.u32 	%r443, %r772, %r438;
	setp.ge.s32 	%p70, %r443, %r440;
	mov.b32 	%r1360, 0;
	@%p70 bra 	$L__BB2_313;
	mul.wide.u32 	%rd136, %r443, 4;
	add.s64 	%rd137, %rd6, %rd136;
	ld.global.u32 	%r1360, [%rd137];
$L__BB2_313:
	add.s32 	%r773, %r1359, %r1358;
	sub.s32 	%r446, %r773, %r1360;
	setp.gt.s32 	%p71, %r446, %r668;
	mov.u32 	%r1361, %r668;
	@%p71 bra 	$L__BB2_315;
	neg.s32 	%r774, %r668;
	max.s32 	%r1361, %r446, %r774;
$L__BB2_315:
	add.s64 	%rd23, %rd22, %rd21;
	st.global.u32 	[%rd23], %r1361;
	abs.s32 	%r449, %r1353;
	min.u32 	%r450, %r449, %r692;
	setp.lt.s32 	%p73, %r1353, 1;
	@%p73 bra 	$L__BB2_317;
	neg.s32 	%r778, %r450;
	setp.gt.s32 	%p75, %r315, 0;
	selp.b32 	%r1362, %r450, %r778, %p75;
	bra.uni 	$L__BB2_318;
$L__BB2_317:
	neg.s32 	%r777, %r450;
	setp.gt.s32 	%p74, %r315, 0;
	selp.b32 	%r1362, %r777, %r450, %p74;
$L__BB2_318:
	setp.ne.s16 	%p76, %rs1, 0;
	@%p76 bra 	$L__BB2_321;
	setp.gt.s32 	%p80, %r1362, %r668;
	mov.u32 	%r1365, %r668;
	@%p80 bra 	$L__BB2_327;
	neg.s32 	%r787, %r668;
	max.s32 	%r1365, %r1362, %r787;
	bra.uni 	$L__BB2_327;
$L__BB2_321:
	add.s32 	%r780, %r1353, %r315;
	abs.s32 	%r781, %r780;
	cvt.u32.u16 	%r455, %rs2;
	shr.u32 	%r456, %r781, %r455;
	cvt.s32.s16 	%r457, %rs1;
	setp.ge.s32 	%p77, %r456, %r457;
	mov.b32 	%r1363, 0;
	@%p77 bra 	$L__BB2_323;
	mul.wide.u32 	%rd138, %r456, 4;
	add.s64 	%rd139, %rd6, %rd138;
	ld.global.u32 	%r1363, [%rd139];
$L__BB2_323:
	sub.s32 	%r783, %r1353, %r315;
	abs.s32 	%r784, %r783;
	shr.u32 	%r460, %r784, %r455;
	setp.ge.s32 	%p78, %r460, %r457;
	mov.b32 	%r1364, 0;
	@%p78 bra 	$L__BB2_325;
	mul.wide.u32 	%rd140, %r460, 4;
	add.s64 	%rd141, %rd6, %rd140;
	ld.global.u32 	%r1364, [%rd141];
$L__BB2_325:
	add.s32 	%r785, %r1363, %r1362;
	sub.s32 	%r463, %r785, %r1364;
	setp.gt.s32 	%p79, %r463, %r668;
	mov.u32 	%r1365, %r668;
	@%p79 bra 	$L__BB2_327;
	neg.s32 	%r786, %r668;
	max.s32 	%r1365, %r463, %r786;
$L__BB2_327:
	setp.gt.s32 	%p81, %r1353, 0;
	setp.gt.s32 	%p82, %r314, 0;
	setp.ne.s16 	%p83, %rs1, 0;
	add.s64 	%rd24, %rd23, %rd21;
	st.global.u32 	[%rd24], %r1365;
	abs.s32 	%r788, %r314;
	min.u32 	%r789, %r449, %r788;
	neg.s32 	%r790, %r789;
	xor.pred  	%p84, %p82, %p81;
	selp.b32 	%r466, %r790, %r789, %p84;
	@%p83 bra 	$L__BB2_330;
	setp.gt.s32 	%p88, %r466, %r668;
	mov.u32 	%r1368, %r668;
	@%p88 bra 	$L__BB2_336;
	neg.s32 	%r799, %r668;
	max.s32 	%r1368, %r466, %r799;
	bra.uni 	$L__BB2_336;
$L__BB2_330:
	add.s32 	%r792, %r1353, %r314;
	abs.s32 	%r793, %r792;
	cvt.u32.u16 	%r468, %rs2;
	shr.u32 	%r469, %r793, %r468;
	cvt.s32.s16 	%r470, %rs1;
	setp.ge.s32 	%p85, %r469, %r470;
	mov.b32 	%r1366, 0;
	@%p85 bra 	$L__BB2_332;
	mul.wide.u32 	%rd142, %r469, 4;
	add.s64 	%rd143, %rd6, %rd142;
	ld.global.u32 	%r1366, [%rd143];
$L__BB2_332:
	sub.s32 	%r795, %r1353, %r314;
	abs.s32 	%r796, %r795;
	shr.u32 	%r473, %r796, %r468;
	setp.ge.s32 	%p86, %r473, %r470;
	mov.b32 	%r1367, 0;
	@%p86 bra 	$L__BB2_334;
	mul.wide.u32 	%rd144, %r473, 4;
	add.s64 	%rd145, %rd6, %rd144;
	ld.global.u32 	%r1367, [%rd145];
$L__BB2_334:
	add.s32 	%r797, %r1366, %r466;
	sub.s32 	%r476, %r797, %r1367;
	setp.gt.s32 	%p87, %r476, %r668;
	mov.u32 	%r1368, %r668;
	@%p87 bra 	$L__BB2_336;
	neg.s32 	%r798, %r668;
	max.s32 	%r1368, %r476, %r798;
$L__BB2_336:
	add.s64 	%rd25, %rd24, %rd21;
	st.global.u32 	[%rd25], %r1368;
	abs.s32 	%r479, %r1345;
	abs.s32 	%r800, %r317;
	min.u32 	%r480, %r479, %r800;
	setp.lt.s32 	%p89, %r1345, 1;
	@%p89 bra 	$L__BB2_338;
	neg.s32 	%r802, %r480;
	setp.gt.s32 	%p91, %r317, 0;
	selp.b32 	%r1369, %r480, %r802, %p91;
	bra.uni 	$L__BB2_339;
$L__BB2_338:
	neg.s32 	%r801, %r480;
	setp.gt.s32 	%p90, %r317, 0;
	selp.b32 	%r1369, %r801, %r480, %p90;
$L__BB2_339:
	setp.ne.s16 	%p92, %rs1, 0;
	@%p92 bra 	$L__BB2_342;
	setp.gt.s32 	%p96, %r1369, %r668;
	mov.u32 	%r1372, %r668;
	@%p96 bra 	$L__BB2_348;
	neg.s32 	%r811, %r668;
	max.s32 	%r1372, %r1369, %r811;
	bra.uni 	$L__BB2_348;
$L__BB2_342:
	add.s32 	%r804, %r1345, %r317;
	abs.s32 	%r805, %r804;
	cvt.u32.u16 	%r485, %rs2;
	shr.u32 	%r486, %r805, %r485;
	cvt.s32.s16 	%r487, %rs1;
	setp.ge.s32 	%p93, %r486, %r487;
	mov.b32 	%r1370, 0;
	@%p93 bra 	$L__BB2_344;
	mul.wide.u32 	%rd146, %r486, 4;
	add.s64 	%rd147, %rd6, %rd146;
	ld.global.u32 	%r1370, [%rd147];
$L__BB2_344:
	sub.s32 	%r807, %r1345, %r317;
	abs.s32 	%r808, %r807;
	shr.u32 	%r490, %r808, %r485;
	setp.ge.s32 	%p94, %r490, %r487;
	mov.b32 	%r1371, 0;
	@%p94 bra 	$L__BB2_346;
	mul.wide.u32 	%rd148, %r490, 4;
	add.s64 	%rd149, %rd6, %rd148;
	ld.global.u32 	%r1371, [%rd149];
$L__BB2_346:
	add.s32 	%r809, %r1370, %r1369;
	sub.s32 	%r493, %r809, %r1371;
	setp.gt.s32 	%p95, %r493, %r668;
	mov.u32 	%r1372, %r668;
	@%p95 bra 	$L__BB2_348;
	neg.s32 	%r810, %r668;
	max.s32 	%r1372, %r493, %r810;
$L__BB2_348:
	setp.gt.s32 	%p97, %r1345, 0;
	setp.gt.s32 	%p98, %r316, 0;
	setp.ne.s16 	%p99, %rs1, 0;
	add.s64 	%rd26, %rd25, %rd21;
	st.global.u32 	[%rd26], %r1372;
	abs.s32 	%r812, %r316;
	min.u32 	%r813, %r479, %r812;
	neg.s32 	%r814, %r813;
	xor.pred  	%p100, %p98, %p97;
	selp.b32 	%r496, %r814, %r813, %p100;
	@%p99 bra 	$L__BB2_351;
	setp.gt.s32 	%p104, %r496, %r668;
	@%p104 bra 	$L__BB2_357;
	neg.s32 	%r823, %r668;
	max.s32 	%r668, %r496, %r823;
	bra.uni 	$L__BB2_357;
$L__BB2_351:
	add.s32 	%r816, %r1345, %r316;
	abs.s32 	%r817, %r816;
	cvt.u32.u16 	%r498, %rs2;
	shr.u32 	%r499, %r817, %r498;
	cvt.s32.s16 	%r500, %rs1;
	setp.ge.s32 	%p101, %r499, %r500;
	mov.b32 	%r1373, 0;
	@%p101 bra 	$L__BB2_353;
	mul.wide.u32 	%rd150, %r499, 4;
	add.s64 	%rd151, %rd6, %rd150;
	ld.global.u32 	%r1373, [%rd151];
$L__BB2_353:
	sub.s32 	%r819, %r1345, %r316;
	abs.s32 	%r820, %r819;
	shr.u32 	%r503, %r820, %r498;
	setp.ge.s32 	%p102, %r503, %r500;
	mov.b32 	%r1374, 0;
	@%p102 bra 	$L__BB2_355;
	mul.wide.u32 	%rd152, %r503, 4;
	add.s64 	%rd153, %rd6, %rd152;
	ld.global.u32 	%r1374, [%rd153];
$L__BB2_355:
	add.s32 	%r821, %r1373, %r496;
	sub.s32 	%r506, %r821, %r1374;
	setp.gt.s32 	%p103, %r506, %r668;
	@%p103 bra 	$L__BB2_357;
	neg.s32 	%r822, %r668;
	max.s32 	%r668, %r506, %r822;
$L__BB2_357:
	add.s64 	%rd154, %rd26, %rd21;
	st.global.u32 	[%rd154], %r668;
	bra.uni 	$L__BB2_455;
$L__BB2_358:
	st.global.u32 	[%rd4], %r1;
	add.s64 	%rd285, %rd8, %rd84;
	ld.global.u32 	%r1039, [%rd285];
	mul.wide.s32 	%rd286, %r1039, 4;
	add.s64 	%rd287, %rd7, %rd286;
	ld.global.u32 	%r1040, [%rd287];
	st.global.u32 	[%rd3], %r1040;
	setp.lt.s32 	%p249, %r2, 2;
	@%p249 bra 	$L__BB2_364;
	add.s64 	%rd416, %rd4, 8;
	add.s64 	%rd415, %rd3, 16;
	add.s32 	%r1041, %r2, -1;
	and.b32  	%r1042, %r1041, -4;
	neg.s32 	%r1376, %r1042;
$L__BB2_360:
	ld.global.u32 	%r1043, [%rd416+-8];
	add.s32 	%r1044, %r1043, %r667;
	st.global.u32 	[%rd416+-4], %r1044;
	mul.wide.s32 	%rd288, %r1044, 4;
	add.s64 	%rd289, %rd8, %rd288;
	ld.global.u32 	%r1045, [%rd289];
	mul.wide.s32 	%rd290, %r1045, 4;
	add.s64 	%rd291, %rd7, %rd290;
	ld.global.u32 	%r1046, [%rd291];
	st.global.u32 	[%rd415+-12], %r1046;
	ld.global.u32 	%r1047, [%rd416+-4];
	add.s32 	%r1048, %r1047, %r667;
	st.global.u32 	[%rd416], %r1048;
	mul.wide.s32 	%rd292, %r1048, 4;
	add.s64 	%rd293, %rd8, %rd292;
	ld.global.u32 	%r1049, [%rd293];
	mul.wide.s32 	%rd294, %r1049, 4;
	add.s64 	%rd295, %rd7, %rd294;
	ld.global.u32 	%r1050, [%rd295];
	st.global.u32 	[%rd415+-8], %r1050;
	ld.global.u32 	%r1051, [%rd416];
	add.s32 	%r1052, %r1051, %r667;
	st.global.u32 	[%rd416+4], %r1052;
	mul.wide.s32 	%rd296, %r1052, 4;
	add.s64 	%rd297, %rd8, %rd296;
	ld.global.u32 	%r1053, [%rd297];
	mul.wide.s32 	%rd298, %r1053, 4;
	add.s64 	%rd299, %rd7, %rd298;
	ld.global.u32 	%r1054, [%rd299];
	st.global.u32 	[%rd415+-4], %r1054;
	ld.global.u32 	%r1055, [%rd416+4];
	add.s32 	%r1056, %r1055, %r667;
	st.global.u32 	[%rd416+8], %r1056;
	mul.wide.s32 	%rd300, %r1056, 4;
	add.s64 	%rd301, %rd8, %rd300;
	ld.global.u32 	%r1057, [%rd301];
	mul.wide.s32 	%rd302, %r1057, 4;
	add.s64 	%rd303, %rd7, %rd302;
	ld.global.u32 	%r1058, [%rd303];
	st.global.u32 	[%rd415], %r1058;
	add.s64 	%rd416, %rd416, 16;
	add.s64 	%rd415, %rd415, 16;
	add.s32 	%r1376, %r1376, 4;
	setp.ne.s32 	%p250, %r1376, 0;
	@%p250 bra 	$L__BB2_360;
	and.b32  	%r1060, %r1041, 3;
	setp.eq.s32 	%p251, %r1060, 0;
	@%p251 bra 	$L__BB2_364;
	neg.s32 	%r1377, %r1060;
	add.s64 	%rd418, %rd415, -12;
	add.s64 	%rd417, %rd416, -4;
$L__BB2_363:
	.pragma "nounroll";
	ld.global.u32 	%r1063, [%rd417+-4];
	add.s32 	%r1064, %r1063, %r667;
	st.global.u32 	[%rd417], %r1064;
	mul.wide.s32 	%rd304, %r1064, 4;
	add.s64 	%rd305, %rd8, %rd304;
	ld.global.u32 	%r1065, [%rd305];
	mul.wide.s32 	%rd306, %r1065, 4;
	add.s64 	%rd307, %rd7, %rd306;
	ld.global.u32 	%r1066, [%rd307];
	st.global.u32 	[%rd418], %r1066;
	add.s64 	%rd418, %rd418, 4;
	add.s64 	%rd417, %rd417, 4;
	add.s32 	%r1377, %r1377, 1;
	setp.ne.s32 	%p252, %r1377, 0;
	@%p252 bra 	$L__BB2_363;
$L__BB2_364:
	ld.param.u64 	%rd411, [_Z22updateCheckNode_kerneliPiS_S_S_sssS_S_S_S_S_i_param_10];
	cvta.to.global.u64 	%rd39, %rd411;
	ld.global.u32 	%r1067, [%rd39];
	st.global.u32 	[%rd2], %r1067;
	add.s32 	%r1068, %r2, -1;
	mul.wide.s32 	%rd308, %r1068, 4;
	add.s64 	%rd309, %rd39, %rd308;
	ld.global.u32 	%r1069, [%rd309];
	st.global.u32 	[%rd1], %r1069;
	setp.lt.s32 	%p253, %r2, 3;
	@%p253 bra 	$L__BB2_404;
	setp.eq.s16 	%p254, %rs1, 0;
	neg.s32 	%r515, %r668;
	@%p254 bra 	$L__BB2_369;
	add.s64 	%rd422, %rd39, 4;
	add.s64 	%rd421, %rd2, 4;
	add.s64 	%rd420, %rd1, 4;
	neg.s32 	%r1386, %r2;
	add.s64 	%rd311, %rd308, %rd39;
	add.s64 	%rd419, %rd311, -4;
$L__BB2_367:
	ld.global.u32 	%r552, [%rd421+-4];
	ld.global.u32 	%r553, [%rd422];
	abs.s32 	%r1071, %r552;
	abs.s32 	%r1072, %r553;
	min.u32 	%r554, %r1071, %r1072;
	setp.lt.s32 	%p255, %r552, 1;
	@%p255 bra 	$L__BB2_391;
	setp.gt.s32 	%p257, %r553, 0;
	neg.s32 	%r1074, %r554;
	selp.b32 	%r1387, %r554, %r1074, %p257;
	bra.uni 	$L__BB2_392;
$L__BB2_369:
	mov.b32 	%r1379, 0;
	mov.b32 	%r1378, 1;
$L__BB2_370:
	ld.param.u64 	%rd412, [_Z22updateCheckNode_kerneliPiS_S_S_sssS_S_S_S_S_i_param_10];
	mul.wide.u32 	%rd320, %r1378, 4;
	add.s64 	%rd44, %rd2, %rd320;
	ld.global.u32 	%r1109, [%rd44+-4];
	cvta.to.global.u64 	%rd321, %rd412;
	add.s64 	%rd45, %rd321, %rd320;
	ld.global.u32 	%r519, [%rd45];
	abs.s32 	%r1110, %r1109;
	abs.s32 	%r1111, %r519;
	min.u32 	%r520, %r1110, %r1111;
	setp.gt.s32 	%p268, %r1109, 0;
	@%p268 bra 	$L__BB2_372;
	setp.gt.s32 	%p269, %r519, 0;
	neg.s32 	%r1112, %r520;
	selp.b32 	%r1380, %r1112, %r520, %p269;
	bra.uni 	$L__BB2_373;
$L__BB2_372:
	setp.gt.s32 	%p270, %r519, 0;
	neg.s32 	%r1113, %r520;
	selp.b32 	%r1380, %r520, %r1113, %p270;
$L__BB2_373:
	ld.param.u64 	%rd413, [_Z22updateCheckNode_kerneliPiS_S_S_sssS_S_S_S_S_i_param_10];
	setp.gt.s32 	%p271, %r1380, %r668;
	max.s32 	%r1114, %r1380, %r515;
	selp.b32 	%r1115, %r668, %r1114, %p271;
	st.global.u32 	[%rd44], %r1115;
	add.s64 	%rd46, %rd1, %rd320;
	ld.global.u32 	%r1116, [%rd46+-4];
	not.b32 	%r1117, %r1378;
	add.s32 	%r1118, %r1117, %r2;
	cvta.to.global.u64 	%rd323, %rd413;
	mul.wide.s32 	%rd324, %r1118, 4;
	add.s64 	%rd47, %rd323, %rd324;
	ld.global.u32 	%r524, [%rd47];
	abs.s32 	%r1119, %r1116;
	abs.s32 	%r1120, %r524;
	min.u32 	%r525, %r1119, %r1120;
	setp.gt.s32 	%p272, %r1116, 0;
	@%p272 bra 	$L__BB2_375;
	setp.gt.s32 	%p273, %r524, 0;
	neg.s32 	%r1121, %r525;
	selp.b32 	%r1381, %r1121, %r525, %p273;
	bra.uni 	$L__BB2_376;
$L__BB2_375:
	setp.gt.s32 	%p274, %r524, 0;
	neg.s32 	%r1122, %r525;
	selp.b32 	%r1381, %r525, %r1122, %p274;
$L__BB2_376:
	setp.gt.s32 	%p275, %r1381, %r668;
	max.s32 	%r1123, %r1381, %r515;
	selp.b32 	%r1124, %r668, %r1123, %p275;
	st.global.u32 	[%rd46], %r1124;
	ld.global.u32 	%r1125, [%rd44];
	ld.global.u32 	%r529, [%rd45+4];
	abs.s32 	%r1126, %r1125;
	abs.s32 	%r1127, %r529;
	min.u32 	%r530, %r1126, %r1127;
	setp.gt.s32 	%p276, %r1125, 0;
	@%p276 bra 	$L__BB2_378;
	setp.gt.s32 	%p277, %r529, 0;
	neg.s32 	%r1128, %r530;
	selp.b32 	%r1382, %r1128, %r530, %p277;
	bra.uni 	$L__BB2_379;
$L__BB2_378:
	setp.gt.s32 	%p278, %r529, 0;
	neg.s32 	%r1129, %r530;
	selp.b32 	%r1382, %r530, %r1129, %p278;
$L__BB2_379:
	setp.gt.s32 	%p279, %r1382, %r668;
	max.s32 	%r1130, %r1382, %r515;
	selp.b32 	%r1131, %r668, %r1130, %p279;
	st.global.u32 	[%rd44+4], %r1131;
	ld.global.u32 	%r1132, [%rd46];
	ld.global.u32 	%r534, [%rd47+-4];
	abs.s32 	%r1133, %r1132;
	abs.s32 	%r1134, %r534;
	min.u32 	%r535, %r1133, %r1134;
	setp.gt.s32 	%p280, %r1132, 0;
	@%p280 bra 	$L__BB2_381;
	setp.gt.s32 	%p281, %r534, 0;
	neg.s32 	%r1135, %r535;
	selp.b32 	%r1383, %r1135, %r535, %p281;
	bra.uni 	$L__BB2_382;
$L__BB2_381:
	setp.gt.s32 	%p282, %r534, 0;
	neg.s32 	%r1136, %r535;
	selp.b32 	%r1383, %r535, %r1136, %p282;
$L__BB2_382:
	setp.gt.s32 	%p283, %r1383, %r668;
	max.s32 	%r1137, %r1383, %r515;
	selp.b32 	%r1138, %r668, %r1137, %p283;
	st.global.u32 	[%rd46+4], %r1138;
	add.s32 	%r539, %r1378, 2;
	add.s32 	%r540, %r1378, 1;
	and.b32  	%r1139, %r2, 2147483646;
	add.s32 	%r1140, %r1139, -4;
	setp.ne.s32 	%p284, %r1379, %r1140;
	mov.u32 	%r1378, %r539;
	mov.u32 	%r1379, %r540;
	@%p284 bra 	$L__BB2_370;
	and.b32  	%r1141, %r2, 1;
	setp.eq.b32 	%p285, %r1141, 1;
	not.pred 	%p286, %p285;
	@%p286 bra 	$L__BB2_404;
	ld.global.u32 	%r1142, [%rd44+4];
	ld.global.u32 	%r541, [%rd45+8];
	abs.s32 	%r1143, %r1142;
	abs.s32 	%r1144, %r541;
	min.u32 	%r542, %r1143, %r1144;
	setp.gt.s32 	%p287, %r1142, 0;
	@%p287 bra 	$L__BB2_386;
	setp.gt.s32 	%p288, %r541, 0;
	neg.s32 	%r1145, %r542;
	selp.b32 	%r1384, %r1145, %r542, %p288;
	bra.uni 	$L__BB2_387;
$L__BB2_386:
	setp.gt.s32 	%p289, %r541, 0;
	neg.s32 	%r1146, %r542;
	selp.b32 	%r1384, %r542, %r1146, %p289;
$L__BB2_387:
	setp.gt.s32 	%p290, %r1384, %r668;
	max.s32 	%r1147, %r1384, %r515;
	selp.b32 	%r1148, %r668, %r1147, %p290;
	st.global.u32 	[%rd44+8], %r1148;
	ld.global.u32 	%r1149, [%rd46+4];
	ld.global.u32 	%r546, [%rd47+-8];
	abs.s32 	%r1150, %r1149;
	abs.s32 	%r1151, %r546;
	min.u32 	%r547, %r1150, %r1151;
	setp.gt.s32 	%p291, %r1149, 0;
	@%p291 bra 	$L__BB2_389;
	setp.gt.s32 	%p292, %r546, 0;
	neg.s32 	%r1152, %r547;
	selp.b32 	%r1385, %r1152, %r547, %p292;
	bra.uni 	$L__BB2_390;
$L__BB2_389:
	setp.gt.s32 	%p293, %r546, 0;
	neg.s32 	%r1153, %r547;
	selp.b32 	%r1385, %r547, %r1153, %p293;
$L__BB2_390:
	setp.gt.s32 	%p294, %r1385, %r668;
	max.s32 	%r1154, %r1385, %r515;
	selp.b32 	%r1155, %r668, %r1154, %p294;
	st.global.u32 	[%rd46+8], %r1155;
	bra.uni 	$L__BB2_404;
$L__BB2_391:
	setp.gt.s32 	%p256, %r553, 0;
	neg.s32 	%r1073, %r554;
	selp.b32 	%r1387, %r1073, %r554, %p256;
$L__BB2_392:
	add.s32 	%r1076, %r553, %r552;
	abs.s32 	%r1077, %r1076;
	cvt.u32.u16 	%r1078, %rs2;
	shr.u32 	%r558, %r1077, %r1078;
	cvt.s32.s16 	%r1079, %rs1;
	setp.ge.s32 	%p258, %r558, %r1079;
	mov.b32 	%r1388, 0;
	@%p258 bra 	$L__BB2_394;
	mul.wide.u32 	%rd312, %r558, 4;
	add.s64 	%rd313, %rd6, %rd312;
	ld.global.u32 	%r1388, [%rd313];
$L__BB2_394:
	sub.s32 	%r1081, %r552, %r553;
	abs.s32 	%r1082, %r1081;
	shr.u32 	%r561, %r1082, %r1078;
	setp.ge.s32 	%p259, %r561, %r1079;
	mov.b32 	%r1389, 0;
	@%p259 bra 	$L__BB2_396;
	mul.wide.u32 	%rd314, %r561, 4;
	add.s64 	%rd315, %rd6, %rd314;
	ld.global.u32 	%r1389, [%rd315];
$L__BB2_396:
	add.s32 	%r1085, %r1388, %r1387;
	sub.s32 	%r1086, %r1085, %r1389;
	setp.gt.s32 	%p260, %r1086, %r668;
	max.s32 	%r1087, %r1086, %r515;
	selp.b32 	%r1088, %r668, %r1087, %p260;
	st.global.u32 	[%rd421], %r1088;
	ld.global.u32 	%r564, [%rd420+-4];
	ld.global.u32 	%r565, [%rd419];
	abs.s32 	%r1089, %r564;
	abs.s32 	%r1090, %r565;
	min.u32 	%r566, %r1089, %r1090;
	setp.lt.s32 	%p261, %r564, 1;
	@%p261 bra 	$L__BB2_398;
	setp.gt.s32 	%p263, %r565, 0;
	neg.s32 	%r1092, %r566;
	selp.b32 	%r1390, %r566, %r1092, %p263;
	bra.uni 	$L__BB2_399;
$L__BB2_398:
	setp.gt.s32 	%p262, %r565, 0;
	neg.s32 	%r1091, %r566;
	selp.b32 	%r1390, %r1091, %r566, %p262;
$L__BB2_399:
	add.s32 	%r1094, %r565, %r564;
	abs.s32 	%r1095, %r1094;
	shr.u32 	%r570, %r1095, %r1078;
	setp.ge.s32 	%p264, %r570, %r1079;
	mov.b32 	%r1391, 0;
	@%p264 bra 	$L__BB2_401;
	mul.wide.u32 	%rd316, %r570, 4;
	add.s64 	%rd317, %rd6, %rd316;
	ld.global.u32 	%r1391, [%rd317];
$L__BB2_401:
	sub.s32 	%r1099, %r564, %r565;
	abs.s32 	%r1100, %r1099;
	shr.u32 	%r573, %r1100, %r1078;
	setp.ge.s32 	%p265, %r573, %r1079;
	mov.b32 	%r1392, 0;
	@%p265 bra 	$L__BB2_403;
	mul.wide.u32 	%rd318, %r573, 4;
	add.s64 	%rd319, %rd6, %rd318;
	ld.global.u32 	%r1392, [%rd319];
$L__BB2_403:
	add.s32 	%r1103, %r1391, %r1390;
	sub.s32 	%r1104, %r1103, %r1392;
	setp.gt.s32 	%p266, %r1104, %r668;
	max.s32 	%r1105, %r1104, %r515;
	selp.b32 	%r1106, %r668, %r1105, %p266;
	st.global.u32 	[%rd420], %r1106;
	add.s64 	%rd422, %rd422, 4;
	add.s64 	%rd421, %rd421, 4;
	add.s64 	%rd420, %rd420, 4;
	add.s32 	%r1386, %r1386, 1;
	add.s64 	%rd419, %rd419, -4;
	setp.ne.s32 	%p267, %r1386, -2;
	@%p267 bra 	$L__BB2_367;
$L__BB2_404:
	ld.param.u64 	%rd414, [_Z22updateCheckNode_kerneliPiS_S_S_sssS_S_S_S_S_i_param_11];
	ld.param.u64 	%rd410, [_Z22updateCheckNode_kerneliPiS_S_S_sssS_S_S_S_S_i_param_9];
	cvt.u64.u32 	%rd57, %r2;
	setp.lt.s32 	%p295, %r2, 3;
	add.s32 	%r577, %r2, -2;
	mul.wide.s32 	%rd325, %r2, 4;
	add.s64 	%rd326, %rd1, %rd325;
	ld.global.u32 	%r1157, [%rd326+-8];
	cvta.to.global.u64 	%rd58, %rd410;
	ld.global.u32 	%r1158, [%rd58];
	mul.wide.s32 	%rd327, %r1158, 4;
	add.s64 	%rd328, %rd5, %rd327;
	st.global.u32 	[%rd328], %r1157;
	cvta.to.global.u64 	%rd59, %rd414;
	add.s64 	%rd329, %rd59, %rd325;
	ld.global.u32 	%r1159, [%rd329+-8];
	add.s64 	%rd331, %rd58, %rd308;
	ld.global.u32 	%r1160, [%rd331];
	mul.wide.s32 	%rd332, %r1160, 4;
	add.s64 	%rd333, %rd5, %rd332;
	st.global.u32 	[%rd333], %r1159;
	@%p295 bra 	$L__BB2_455;
	setp.ne.s16 	%p296, %rs1, 0;
	cvt.u32.u16 	%r578, %rs2;
	cvt.s32.s16 	%r579, %rs1;
	neg.s32 	%r580, %r668;
	@%p296 bra 	$L__BB2_428;
	cvt.u32.u64 	%r1215, %rd57;
	add.s32 	%r1216, %r1215, -3;
	and.b32  	%r581, %r577, 3;
	setp.lt.u32 	%p319, %r1216, 3;
	mov.b32 	%r1402, 1;
	@%p319 bra 	$L__BB2_422;
	and.b32  	%r1219, %r577, -4;
	neg.s32 	%r1394, %r1219;
	shl.b64 	%rd374, %rd57, 2;
	add.s64 	%rd375, %rd374, %rd1;
	add.s64 	%rd60, %rd375, -8;
	add.s64 	%rd423, %rd58, 8;
	mov.b32 	%r1395, 3;
	mov.b32 	%r1393, 4;
$L__BB2_408:
	add.s32 	%r586, %r1395, -2;
	cvt.s64.s32 	%rd376, %r586;
	mul.wide.s32 	%rd377, %r586, 4;
	add.s64 	%rd63, %rd59, %rd377;
	ld.global.u32 	%r1220, [%rd63+-4];
	sub.s64 	%rd379, %rd57, %rd376;
	shl.b64 	%rd380, %rd379, 2;
	add.s64 	%rd381, %rd1, %rd380;
	ld.global.u32 	%r587, [%rd381+-8];
	abs.s32 	%r1221, %r1220;
	abs.s32 	%r1222, %r587;
	min.u32 	%r588, %r1221, %r1222;
	setp.gt.s32 	%p320, %r1220, 0;
	@%p320 bra 	$L__BB2_410;
	setp.gt.s32 	%p321, %r587, 0;
	neg.s32 	%r1223, %r588;
	selp.b32 	%r1396, %r1223, %r588, %p321;
	bra.uni 	$L__BB2_411;
$L__BB2_410:
	setp.gt.s32 	%p322, %r587, 0;
	neg.s32 	%r1224, %r588;
	selp.b32 	%r1396, %r588, %r1224, %p322;
$L__BB2_411:
	setp.gt.s32 	%p323, %r1396, %r668;
	max.s32 	%r1225, %r1396, %r580;
	selp.b32 	%r1226, %r668, %r1225, %p323;
	ld.global.u32 	%r1227, [%rd423+-4];
	mul.wide.s32 	%rd382, %r1227, 4;
	add.s64 	%rd383, %rd5, %rd382;
	st.global.u32 	[%rd383], %r1226;
	add.s32 	%r1228, %r586, 1;
	ld.global.u32 	%r1229, [%rd63];
	cvt.s64.s32 	%rd384, %r1228;
	sub.s64 	%rd385, %rd57, %rd384;
	shl.b64 	%rd386, %rd385, 2;
	add.s64 	%rd387, %rd1, %rd386;
	ld.global.u32 	%r592, [%rd387+-8];
	abs.s32 	%r1230, %r1229;
	abs.s32 	%r1231, %r592;
	min.u32 	%r593, %r1230, %r1231;
	setp.gt.s32 	%p324, %r1229, 0;
	@%p324 bra 	$L__BB2_413;
	setp.gt.s32 	%p325, %r592, 0;
	neg.s32 	%r1232, %r593;
	selp.b32 	%r1397, %r1232, %r593, %p325;
	bra.uni 	$L__BB2_414;
$L__BB2_413:
	setp.gt.s32 	%p326, %r592, 0;
	neg.s32 	%r1233, %r593;
	selp.b32 	%r1397, %r593, %r1233, %p326;
$L__BB2_414:
	setp.gt.s32 	%p327, %r1397, %r668;
	max.s32 	%r1234, %r1397, %r580;
	selp.b32 	%r1235, %r668, %r1234, %p327;
	ld.global.u32 	%r1236, [%rd423];
	mul.wide.s32 	%rd388, %r1236, 4;
	add.s64 	%rd389, %rd5, %rd388;
	st.global.u32 	[%rd389], %r1235;
	ld.global.u32 	%r1237, [%rd63+4];
	cvt.s64.s32 	%rd390, %r1395;
	sub.s64 	%rd391, %rd57, %rd390;
	shl.b64 	%rd392, %rd391, 2;
	add.s64 	%rd393, %rd1, %rd392;
	ld.global.u32 	%r597, [%rd393+-8];
	abs.s32 	%r1238, %r1237;
	abs.s32 	%r1239, %r597;
	min.u32 	%r598, %r1238, %r1239;
	setp.gt.s32 	%p328, %r1237, 0;
	@%p328 bra 	$L__BB2_416;
	setp.gt.s32 	%p329, %r597, 0;
	neg.s32 	%r1240, %r598;
	selp.b32 	%r1398, %r1240, %r598, %p329;
	bra.uni 	$L__BB2_417;
$L__BB2_416:
	setp.gt.s32 	%p330, %r597, 0;
	neg.s32 	%r1241, %r598;
	selp.b32 	%r1398, %r598, %r1241, %p330;
$L__BB2_417:
	setp.gt.s32 	%p331, %r1398, %r668;
	max.s32 	%r1242, %r1398, %r580;
	selp.b32 	%r1243, %r668, %r1242, %p331;
	ld.global.u32 	%r1244, [%rd423+4];
	mul.wide.s32 	%rd394, %r1244, 4;
	add.s64 	%rd395, %rd5, %rd394;
	st.global.u32 	[%rd395], %r1243;
	ld.global.u32 	%r1245, [%rd63+8];
	mul.wide.s32 	%rd396, %r1393, 4;
	sub.s64 	%rd397, %rd60, %rd396;
	ld.global.u32 	%r602, [%rd397];
	abs.s32 	%r1246, %r1245;
	abs.s32 	%r1247, %r602;
	min.u32 	%r603, %r1246, %r1247;
	setp.gt.s32 	%p332, %r1245, 0;
	@%p332 bra 	$L__BB2_419;
	setp.gt.s32 	%p333, %r602, 0;
	neg.s32 	%r1248, %r603;
	selp.b32 	%r1399, %r1248, %r603, %p333;
	bra.uni 	$L__BB2_420;
$L__BB2_419:
	setp.gt.s32 	%p334, %r602, 0;
	neg.s32 	%r1249, %r603;
	selp.b32 	%r1399, %r603, %r1249, %p334;
$L__BB2_420:
	setp.gt.s32 	%p335, %r1399, %r668;
	max.s32 	%r1250, %r1399, %r580;
	selp.b32 	%r1251, %r668, %r1250, %p335;
	ld.global.u32 	%r1252, [%rd423+8];
	mul.wide.s32 	%rd398, %r1252, 4;
	add.s64 	%rd399, %rd5, %rd398;
	st.global.u32 	[%rd399], %r1251;
	add.s32 	%r1395, %r1395, 4;
	add.s32 	%r1394, %r1394, 4;
	add.s32 	%r1393, %r1393, 4;
	add.s64 	%rd423, %rd423, 16;
	setp.ne.s32 	%p336, %r1394, 0;
	@%p336 bra 	$L__BB2_408;
	add.s32 	%r1402, %r1395, -2;
$L__BB2_422:
	setp.eq.s32 	%p337, %r581, 0;
	@%p337 bra 	$L__BB2_455;
	mul.wide.u32 	%rd400, %r2, 4;
	add.s64 	%rd401, %rd400, %rd1;
	add.s64 	%rd66, %rd401, -8;
	add.s64 	%rd67, %rd59, -4;
	mul.wide.u32 	%rd402, %r1402, 4;
	add.s64 	%rd424, %rd58, %rd402;
	neg.s32 	%r1401, %r581;
$L__BB2_424:
	.pragma "nounroll";
	mul.wide.s32 	%rd403, %r1402, 4;
	sub.s64 	%rd404, %rd66, %rd403;
	add.s64 	%rd405, %rd67, %rd403;
	ld.global.u32 	%r1253, [%rd405];
	ld.global.u32 	%r615, [%rd404];
	abs.s32 	%r1254, %r1253;
	abs.s32 	%r1255, %r615;
	min.u32 	%r616, %r1254, %r1255;
	setp.gt.s32 	%p338, %r1253, 0;
	@%p338 bra 	$L__BB2_426;
	setp.gt.s32 	%p339, %r615, 0;
	neg.s32 	%r1256, %r616;
	selp.b32 	%r1403, %r1256, %r616, %p339;
	bra.uni 	$L__BB2_427;
$L__BB2_426:
	setp.gt.s32 	%p340, %r615, 0;
	neg.s32 	%r1257, %r616;
	selp.b32 	%r1403, %r616, %r1257, %p340;
$L__BB2_427:
	setp.gt.s32 	%p341, %r1403, %r668;
	max.s32 	%r1258, %r1403, %r580;
	selp.b32 	%r1259, %r668, %r1258, %p341;
	ld.global.u32 	%r1260, [%rd424];
	mul.wide.s32 	%rd406, %r1260, 4;
	add.s64 	%rd407, %rd5, %rd406;
	st.global.u32 	[%rd407], %r1259;
	add.s32 	%r1402, %r1402, 1;
	add.s64 	%rd424, %rd424, 4;
	add.s32 	%r1401, %r1401, 1;
	setp.eq.s32 	%p342, %r1401, 0;
	@%p342 bra 	$L__BB2_455;
	bra.uni 	$L__BB2_424;
$L__BB2_428:
	cvt.u32.u64 	%r1162, %rd57;
	setp.eq.s32 	%p297, %r1162, 3;
	mov.b32 	%r1413, 1;
	@%p297 bra 	$L__BB2_446;
	and.b32  	%r1165, %r577, -2;
	neg.s32 	%r1405, %r1165;
	add.s64 	%rd425, %rd58, 8;
	mov.b32 	%r1406, 0;
	mov.b32 	%r1404, 2;
	mul.wide.u32 	%rd349, %r2, 4;
	add.s64 	%rd350, %rd349, %rd1;
$L__BB2_430:
	add.s32 	%r1166, %r1406, 1;
	cvt.s64.s32 	%rd334, %r1166;
	mul.wide.s32 	%rd335, %r1166, 4;
	add.s64 	%rd336, %rd59, %rd335;
	ld.global.u32 	%r626, [%rd336+-4];
	sub.s64 	%rd338, %rd57, %rd334;
	shl.b64 	%rd339, %rd338, 2;
	add.s64 	%rd340, %rd1, %rd339;
	ld.global.u32 	%r627, [%rd340+-8];
	abs.s32 	%r1167, %r626;
	abs.s32 	%r1168, %r627;
	min.u32 	%r628, %r1167, %r1168;
	setp.lt.s32 	%p298, %r626, 1;
	@%p298 bra 	$L__BB2_432;
	setp.gt.s32 	%p300, %r627, 0;
	neg.s32 	%r1170, %r628;
	selp.b32 	%r1407, %r628, %r1170, %p300;
	bra.uni 	$L__BB2_433;
$L__BB2_432:
	setp.gt.s32 	%p299, %r627, 0;
	neg.s32 	%r1169, %r628;
	selp.b32 	%r1407, %r1169, %r628, %p299;
$L__BB2_433:
	add.s32 	%r1172, %r627, %r626;
	abs.s32 	%r1173, %r1172;
	shr.u32 	%r632, %r1173, %r578;
	setp.ge.s32 	%p301, %r632, %r579;
	mov.b32 	%r1408, 0;
	@%p301 bra 	$L__BB2_435;
	mul.wide.u32 	%rd341, %r632, 4;
	add.s64 	%rd342, %rd6, %rd341;
	ld.global.u32 	%r1408, [%rd342];
$L__BB2_435:
	sub.s32 	%r1175, %r626, %r627;
	abs.s32 	%r1176, %r1175;
	shr.u32 	%r635, %r1176, %r578;
	setp.ge.s32 	%p302, %r635, %r579;
	mov.b32 	%r1409, 0;
	@%p302 bra 	$L__BB2_437;
	mul.wide.u32 	%rd343, %r635, 4;
	add.s64 	%rd344, %rd6, %rd343;
	ld.global.u32 	%r1409, [%rd344];
$L__BB2_437:
	add.s32 	%r1177, %r1408, %r1407;
	sub.s32 	%r1178, %r1177, %r1409;
	setp.gt.s32 	%p303, %r1178, %r668;
	max.s32 	%r1179, %r1178, %r580;
	selp.b32 	%r1180, %r668, %r1179, %p303;
	ld.global.u32 	%r1181, [%rd425+-4];
	mul.wide.s32 	%rd345, %r1181, 4;
	add.s64 	%rd346, %rd5, %rd345;
	st.global.u32 	[%rd346], %r1180;
	mul.wide.s32 	%rd347, %r1166, 4;
	add.s64 	%rd348, %rd59, %rd347;
	ld.global.u32 	%r638, [%rd348];
	mul.wide.s32 	%rd351, %r1404, 4;
	sub.s64 	%rd352, %rd350, %rd351;
	ld.global.u32 	%r639, [%rd352+-8];
	abs.s32 	%r1183, %r638;
	abs.s32 	%r1184, %r639;
	min.u32 	%r640, %r1183, %r1184;
	setp.gt.s32 	%p304, %r638, 0;
	@%p304 bra 	$L__BB2_439;
	setp.gt.s32 	%p305, %r639, 0;
	neg.s32 	%r1185, %r640;
	selp.b32 	%r1410, %r1185, %r640, %p305;
	bra.uni 	$L__BB2_440;
$L__BB2_439:
	setp.gt.s32 	%p306, %r639, 0;
	neg.s32 	%r1186, %r640;
	selp.b32 	%r1410, %r640, %r1186, %p306;
$L__BB2_440:
	add.s32 	%r1188, %r639, %r638;
	abs.s32 	%r1189, %r1188;
	shr.u32 	%r644, %r1189, %r578;
	setp.ge.s32 	%p307, %r644, %r579;
	mov.b32 	%r1411, 0;
	@%p307 bra 	$L__BB2_442;
	mul.wide.u32 	%rd353, %r644, 4;
	add.s64 	%rd354, %rd6, %rd353;
	ld.global.u32 	%r1411, [%rd354];
$L__BB2_442:
	sub.s32 	%r1191, %r638, %r639;
	abs.s32 	%r1192, %r1191;
	shr.u32 	%r647, %r1192, %r578;
	setp.ge.s32 	%p308, %r647, %r579;
	mov.b32 	%r1412, 0;
	@%p308 bra 	$L__BB2_444;
	mul.wide.u32 	%rd355, %r647, 4;
	add.s64 	%rd356, %rd6, %rd355;
	ld.global.u32 	%r1412, [%rd356];
$L__BB2_444:
	add.s32 	%r1193, %r1411, %r1410;
	sub.s32 	%r1194, %r1193, %r1412;
	setp.gt.s32 	%p309, %r1194, %r668;
	max.s32 	%r1195, %r1194, %r580;
	selp.b32 	%r1196, %r668, %r1195, %p309;
	ld.global.u32 	%r1197, [%rd425];
	mul.wide.s32 	%rd357, %r1197, 4;
	add.s64 	%rd358, %rd5, %rd357;
	st.global.u32 	[%rd358], %r1196;
	add.s32 	%r1406, %r1406, 2;
	add.s32 	%r1405, %r1405, 2;
	add.s32 	%r1404, %r1404, 2;
	add.s64 	%rd425, %rd425, 8;
	setp.ne.s32 	%p310, %r1405, 0;
	@%p310 bra 	$L__BB2_430;
	add.s32 	%r1413, %r1406, 1;
$L__BB2_446:
	and.b32  	%r1198, %r2, 1;
	setp.eq.b32 	%p311, %r1198, 1;
	not.pred 	%p312, %p311;
	@%p312 bra 	$L__BB2_455;
	cvt.s64.s32 	%rd359, %r1413;
	mul.wide.s32 	%rd360, %r1413, 4;
	add.s64 	%rd361, %rd59, %rd360;
	ld.global.u32 	%r655, [%rd361+-4];
	sub.s64 	%rd363, %rd57, %rd359;
	shl.b64 	%rd364, %rd363, 2;
	add.s64 	%rd365, %rd1, %rd364;
	ld.global.u32 	%r656, [%rd365+-8];
	abs.s32 	%r1199, %r655;
	abs.s32 	%r1200, %r656;
	min.u32 	%r657, %r1199, %r1200;
	setp.gt.s32 	%p313, %r655, 0;
	@%p313 bra 	$L__BB2_449;
	setp.gt.s32 	%p314, %r656, 0;
	neg.s32 	%r1201, %r657;
	selp.b32 	%r1414, %r1201, %r657, %p314;
	bra.uni 	$L__BB2_450;
$L__BB2_449:
	setp.gt.s32 	%p315, %r656, 0;
	neg.s32 	%r1202, %r657;
	selp.b32 	%r1414, %r657, %r1202, %p315;
$L__BB2_450:
	add.s32 	%r1204, %r656, %r655;
	abs.s32 	%r1205, %r1204;
	shr.u32 	%r661, %r1205, %r578;
	setp.ge.s32 	%p316, %r661, %r579;
	mov.b32 	%r1415, 0;
	@%p316 bra 	$L__BB2_452;
	mul.wide.u32 	%rd366, %r661, 4;
	add.s64 	%rd367, %rd6, %rd366;
	ld.global.u32 	%r1415, [%rd367];
$L__BB2_452:
	sub.s32 	%r1207, %r655, %r656;
	abs.s32 	%r1208, %r1207;
	shr.u32 	%r664, %r1208, %r578;
	setp.ge.s32 	%p317, %r664, %r579;
	mov.b32 	%r1416, 0;
	@%p317 bra 	$L__BB2_454;
	mul.wide.u32 	%rd368, %r664, 4;
	add.s64 	%rd369, %rd6, %rd368;
	ld.global.u32 	%r1416, [%rd369];
$L__BB2_454:
	add.s32 	%r1209, %r1415, %r1414;
	sub.s32 	%r1210, %r1209, %r1416;
	setp.gt.s32 	%p318, %r1210, %r668;
	max.s32 	%r1211, %r1210, %r580;
	selp.b32 	%r1212, %r668, %r1211, %p318;
	mul.wide.u32 	%rd370, %r1413, 4;
	add.s64 	%rd371, %rd58, %rd370;
	ld.global.u32 	%r1213, [%rd371];
	mul.wide.s32 	%rd372, %r1213, 4;
	add.s64 	%rd373, %rd5, %rd372;
	st.global.u32 	[%rd373], %r1212;
$L__BB2_455:
	ret;

}


// ===== COMPILED SASS (sm_100) =====

	.target	sm_100

	.elftype	@"ET_EXEC"


//--------------------- .note.nv.tkinfo           --------------------------
	.section	.note.nv.tkinfo,"",@"SHT_NOTE"
	.sectionflags	@"SHF_NOTE_NV_TKINFO"
	.tkinfo
        /*0018*/ 	.word	0x00000002
        /*0030*/ 	.string	""
        /*0030*/ 	.string	"ptxas"
        /*0030*/ 	.string	"Cuda compilation tools, release 13.0, V13.0.88"
        /*0030*/ 	.string	"Build cuda_13.0.r13.0/compiler.36424714_0"
        /*0030*/ 	.string	"-arch sm_100 -m 64 "



//--------------------- .note.nv.cuinfo           --------------------------
	.section	.note.nv.cuinfo,"",@"SHT_NOTE"
	.sectionflags	@"SHF_NOTE_NV_CUINFO"
        /*0018*/ 	.short	0x0002
        /*001a*/ 	.short	0x0064
        /*001c*/ 	.short	0x0082
	.zero		2


//--------------------- .nv.info                  --------------------------
	.section	.nv.info,"",@"SHT_CUDA_INFO"
	.align	4


	//----- nvinfo : EIATTR_REGCOUNT
	.align		4
        /*0000*/ 	.byte	0x04, 0x2f
        /*0002*/ 	.short	(.L_1 - .L_0)
	.align		4
.L_0:
        /*0004*/ 	.word	index@(_Z21syndrome_check_kernelPiS_iS_S_)
        /*0008*/ 	.word	0x00000010


	//----- nvinfo : EIATTR_FRAME_SIZE
	.align		4
.L_1:
        /*000c*/ 	.byte	0x04, 0x11
        /*000e*/ 	.short	(.L_3 - .L_2)
	.align		4
.L_2:
        /*0010*/ 	.word	index@(_Z21syndrome_check_kernelPiS_iS_S_)
        /*0014*/ 	.word	0x00000000


	//----- nvinfo : EIATTR_REGCOUNT
	.align		4
.L_3:
        /*0018*/ 	.byte	0x04, 0x2f
        /*001a*/ 	.short	(.L_5 - .L_4)
	.align		4
.L_4:
        /*001c*/ 	.word	index@(_Z25updateVariableNode_kerneliPiS_S_S_S_S_)
        /*0020*/ 	.word	0x00000020


	//----- nvinfo : EIATTR_FRAME_SIZE
	.align		4
.L_5:
        /*0024*/ 	.byte	0x04, 0x11
        /*0026*/ 	.short	(.L_7 - .L_6)
	.align		4
.L_6:
        /*0028*/ 	.word	index@(_Z25updateVariableNode_kerneliPiS_S_S_S_S_)
        /*002c*/ 	.word	0x00000000


	//----- nvinfo : EIATTR_REGCOUNT
	.align		4
.L_7:
        /*0030*/ 	.byte	0x04, 0x2f
        /*0032*/ 	.short	(.L_9 - .L_8)
	.align		4
.L_8:
        /*0034*/ 	.word	index@(_Z22updateCheckNode_kerneliPiS_S_S_sssS_S_S_S_S_i)
        /*0038*/ 	.word	0x00000020


	//----- nvinfo : EIATTR_FRAME_SIZE
	.align		4
.L_9:
        /*003c*/ 	.byte	0x04, 0x11
        /*003e*/ 	.short	(.L_11 - .L_10)
	.align		4
.L_10:
        /*0040*/ 	.word	index@(_Z22updateCheckNode_kerneliPiS_S_S_sssS_S_S_S_S_i)
        /*0044*/ 	.word	0x00000000


	//----- nvinfo : EIATTR_MIN_STACK_SIZE
	.align		4
.L_11:
        /*0048*/ 	.byte	0x04, 0x12
        /*004a*/ 	.short	(.L_13 - .L_12)
	.align		4
.L_12:
        /*004c*/ 	.word	index@(_Z22updateCheckNode_kerneliPiS_S_S_sssS_S_S_S_S_i)
        /*0050*/ 	.word	0x00000000


	//----- nvinfo : EIATTR_MIN_STACK_SIZE
	.align		4
.L_13:
        /*0054*/ 	.byte	0x04, 0x12
        /*0056*/ 	.short	(.L_15 - .L_14)
	.align		4
.L_14:
        /*0058*/ 	.word	index@(_Z25updateVariableNode_kerneliPiS_S_S_S_S_)
        /*005c*/ 	.word	0x00000000


	//----- nvinfo : EIATTR_MIN_STACK_SIZE
	.align		4
.L_15:
        /*0060*/ 	.byte	0x04, 0x12
        /*0062*/ 	.short	(.L_17 - .L_16)
	.align		4
.L_16:
        /*0064*/ 	.word	index@(_Z21syndrome_check_kernelPiS_iS_S_)
        /*0068*/ 	.word	0x00000000
.L_17:


//--------------------- .nv.compat                --------------------------
	.section	.nv.compat,"",@"SHT_CUDA_COMPAT_INFO"
	.align	4
        /*0000*/ 	.byte	0x02, 0x09, 0x00, 0x00, 0x02, 0x02, 0x01, 0x00, 0x02, 0x05, 0x05, 0x00, 0x03, 0x07, 0x01, 0x01
        /*0010*/ 	.byte	0x02, 0x03, 0x00, 0x00, 0x02, 0x06, 0x01, 0x00, 0x04, 0x0b, 0x08, 0x00, 0x09, 0x00, 0x00, 0x00
        /*0020*/ 	.byte	0x00, 0x00, 0x00, 0x00


//--------------------- .nv.info._Z22updateCheckNode_kerneliPiS_S_S_sssS_S_S_S_S_i --------------------------
	.section	.nv.info._Z22updateCheckNode_kerneliPiS_S_S_sssS_S_S_S_S_i,"",@"SHT_CUDA_INFO"
	.sectionflags	@""
	.align	4


	//----- nvinfo : EIATTR_CUDA_API_VERSION
	.align		4
        /*0000*/ 	.byte	0x04, 0x37
        /*0002*/ 	.short	(.L_19 - .L_18)
.L_18:
        /*0004*/ 	.word	0x00000082


	//----- nvinfo : EIATTR_KPARAM_INFO
	.align		4
.L_19:
        /*0008*/ 	.byte	0x04, 0x17
        /*000a*/ 	.short	(.L_21 - .L_20)
.L_20:
        /*000c*/ 	.word	0x00000000
        /*0010*/ 	.short	0x000d
        /*0012*/ 	.short	0x0058
        /*0014*/ 	.byte	0x00, 0xf0, 0x11, 0x00


	//----- nvinfo : EIATTR_KPARAM_INFO
	.align		4
.L_21:
        /*0018*/ 	.byte	0x04, 0x17
        /*001a*/ 	.short	(.L_23 - .L_22)
.L_22:
        /*001c*/ 	.word	0x00000000
        /*0020*/ 	.short	0x000c
        /*0022*/ 	.short	0x0050
        /*0024*/ 	.byte	0x00, 0xf5, 0x21, 0x00


	//----- nvinfo : EIATTR_KPARAM_INFO
	.align		4
.L_23:
        /*0028*/ 	.byte	0x04, 0x17
        /*002a*/ 	.short	(.L_25 - .L_24)
.L_24:
        /*002c*/ 	.word	0x00000000
        /*0030*/ 	.short	0x000b
        /*0032*/ 	.short	0x0048
        /*0034*/ 	.byte	0x00, 0xf5, 0x21, 0x00


	//----- nvinfo : EIATTR_KPARAM_INFO
	.align		4
.L_25:
        /*0038*/ 	.byte	0x04, 0x17
        /*003a*/ 	.short	(.L_27 - .L_26)
.L_26:
        /*003c*/ 	.word	0x00000000
        /*0040*/ 	.short	0x000a
        /*0042*/ 	.short	0x0040
        /*0044*/ 	.byte	0x00, 0xf5, 0x21, 0x00


	//----- nvinfo : EIATTR_KPARAM_INFO
	.align		4
.L_27:
        /*0048*/ 	.byte	0x04, 0x17
        /*004a*/ 	.short	(.L_29 - .L_28)
.L_28:
        /*004c*/ 	.word	0x00000000
        /*0050*/ 	.short	0x0009
        /*0052*/ 	.short	0x0038
        /*0054*/ 	.byte	0x00, 0xf5, 0x21, 0x00


	//----- nvinfo : EIATTR_KPARAM_INFO
	.align		4
.L_29:
        /*0058*/ 	.byte	0x04, 0x17
        /*005a*/ 	.short	(.L_31 - .L_30)
.L_30:
        /*005c*/ 	.word	0x00000000
        /*0060*/ 	.short	0x0008
        /*0062*/ 	.short	0x0030
        /*0064*/ 	.byte	0x00, 0xf5, 0x21, 0x00


	//----- nvinfo : EIATTR_KPARAM_INFO
	.align		4
.L_31:
        /*0068*/ 	.byte	0x04, 0x17
        /*006a*/ 	.short	(.L_33 - .L_32)
.L_32:
        /*006c*/ 	.word	0x00000000
        /*0070*/ 	.short	0x0007
        /*0072*/ 	.short	0x002c
        /*0074*/ 	.byte	0x00, 0xf0, 0x09, 0x00


	//----- nvinfo : EIATTR_KPARAM_INFO
	.align		4
.L_33:
        /*0078*/ 	.byte	0x04, 0x17
        /*007a*/ 	.short	(.L_35 - .L_34)
.L_34:
        /*007c*/ 	.word	0x00000000
        /*0080*/ 	.short	0x0006
        /*0082*/ 	.short	0x002a
        /*0084*/ 	.byte	0x00, 0xf0, 0x09, 0x00


	//----- nvinfo : EIATTR_KPARAM_INFO
	.align		4
.L_35:
        /*0088*/ 	.byte	0x04, 0x17
        /*008a*/ 	.short	(.L_37 - .L_36)
.L_36:
        /*008c*/ 	.word	0x00000000
        /*0090*/ 	.short	0x0005
        /*0092*/ 	.short	0x0028
        /*0094*/ 	.byte	0x00, 0xf0, 0x09, 0x00


	//----- nvinfo : EIATTR_KPARAM_INFO
	.align		4
.L_37:
        /*0098*/ 	.byte	0x04, 0x17
        /*009a*/ 	.short	(.L_39 - .L_38)
.L_38:
        /*009c*/ 	.word	0x00000000
        /*00a0*/ 	.short	0x0004
        /*00a2*/ 	.short	0x0020
        /*00a4*/ 	.byte	0x00, 0xf5, 0x21, 0x00


	//----- nvinfo : EIATTR_KPARAM_INFO
	.align		4
.L_39:
        /*00a8*/ 	.byte	0x04, 0x17
        /*00aa*/ 	.short	(.L_41 - .L_40)
.L_40:
        /*00ac*/ 	.word	0x00000000
        /*00b0*/ 	.short	0x0003
        /*00b2*/ 	.short	0x0018
        /*00b4*/ 	.byte	0x00, 0xf5, 0x21, 0x00


	//----- nvinfo : EIATTR_KPARAM_INFO
	.align		4
.L_41:
        /*00b8*/ 	.byte	0x04, 0x17
        /*00ba*/ 	.short	(.L_43 - .L_42)
.L_42:
        /*00bc*/ 	.word	0x00000000
        /*00c0*/ 	.short	0x0002
        /*00c2*/ 	.short	0x0010
        /*00c4*/ 	.byte	0x00, 0xf5, 0x21, 0x00


	//----- nvinfo : EIATTR_KPARAM_INFO
	.align		4
.L_43:
        /*00c8*/ 	.byte	0x04, 0x17
        /*00ca*/ 	.short	(.L_45 - .L_44)
.L_44:
        /*00cc*/ 	.word	0x00000000
        /*00d0*/ 	.short	0x0001
        /*00d2*/ 	.short	0x0008
        /*00d4*/ 	.byte	0x00, 0xf5, 0x21, 0x00


	//----- nvinfo : EIATTR_KPARAM_INFO
	.align		4
.L_45:
        /*00d8*/ 	.byte	0x04, 0x17
        /*00da*/ 	.short	(.L_47 - .L_46)
.L_46:
        /*00dc*/ 	.word	0x00000000
        /*00e0*/ 	.short	0x0000
        /*00e2*/ 	.short	0x0000
        /*00e4*/ 	.byte	0x00, 0xf0, 0x11, 0x00


	//----- nvinfo : EIATTR_SPARSE_MMA_MASK
	.align		4
.L_47:
        /*00e8*/ 	.byte	0x03, 0x50
        /*00ea*/ 	.short	0x0000


	//----- nvinfo : EIATTR_MAXREG_COUNT
	.align		4
        /*00ec*/ 	.byte	0x03, 0x1b
        /*00ee*/ 	.short	0x00ff


	//----- nvinfo : EIATTR_MERCURY_ISA_VERSION
	.align		4
        /*00f0*/ 	.byte	0x03, 0x5f
        /*00f2*/ 	.short	0x0101


	//----- nvinfo : EIATTR_VRC_CTA_INIT_COUNT
	.align		4
        /*00f4*/ 	.byte	0x02, 0x4a
	.zero		1
	.zero		1


	//----- nvinfo : EIATTR_EXIT_INSTR_OFFSETS
	.align		4
        /*00f8*/ 	.byte	0x04, 0x1c
        /*00fa*/ 	.short	(.L_49 - .L_48)


	//   ....[0]....
.L_48:
        /*00fc*/ 	.word	0x00000070


	//   ....[1]....
        /*0100*/ 	.word	0x00000130


	//   ....[2]....
        /*0104*/ 	.word	0x00000b10


	//   ....[3]....
        /*0108*/ 	.word	0x00000c20


	//   ....[4]....
        /*010c*/ 	.word	0x00003030


	//   ....[5]....
        /*0110*/ 	.word	0x00004720


	//   ....[6]....
        /*0114*/ 	.word	0x00004ff0


	//   ....[7]....
        /*0118*/ 	.word	0x00005260


	//   ....[8]....
        /*011c*/ 	.word	0x00005a10


	//   ....[9]....
        /*0120*/ 	.word	0x00005cf0


	//   ....[10]....
        /*0124*/ 	.word	0x00006ec0


	//   ....[11]....
        /*0128*/ 	.word	0x00008980


	//----- nvinfo : EIATTR_INDIRECT_BRANCH_TARGETS
	.align		4
.L_49:
        /*012c*/ 	.byte	0x04, 0x34
        /*012e*/ 	.short	(.L_51 - .L_50)


	//   ....[0]....
.L_50:
        /*0130*/ 	.word	.L_x_134@srel
        /*0134*/ 	.short	0x0
        /*0136*/ 	.short	0x0
        /*0138*/ 	.word	0x3
        /*013c*/ 	.word	.L_x_135@srel
        /*0140*/ 	.word	.L_x_136@srel
        /*0144*/ 	.word	.L_x_137@srel


	//   ....[1]....
        /*0148*/ 	.word	.L_x_138@srel
        /*014c*/ 	.short	0x0
        /*014e*/ 	.short	0x0
        /*0150*/ 	.word	0x4
        /*0154*/ 	.word	.L_x_139@srel
        /*0158*/ 	.word	.L_x_140@srel
        /*015c*/ 	.word	.L_x_141@srel
        /*0160*/ 	.word	.L_x_137@srel


	//----- nvinfo : EIATTR_CRS_STACK_SIZE
	.align		4
.L_51:
        /*0164*/ 	.byte	0x04, 0x1e
        /*0166*/ 	.short	(.L_53 - .L_52)
.L_52:
        /*0168*/ 	.word	0x00000000


	//----- nvinfo : EIATTR_CBANK_PARAM_SIZE
	.align		4
.L_53:
        /*016c*/ 	.byte	0x03, 0x19
        /*016e*/ 	.short	0x005c


	//----- nvinfo : EIATTR_PARAM_CBANK
	.align		4
        /*0170*/ 	.byte	0x04, 0x0a
        /*0172*/ 	.short	(.L_55 - .L_54)
	.align		4
.L_54:
        /*0174*/ 	.word	index@(.nv.constant0._Z22updateCheckNode_kerneliPiS_S_S_sssS_S_S_S_S_i)
        /*0178*/ 	.short	0x0380
        /*017a*/ 	.short	0x005c


	//----- nvinfo : EIATTR_SW_WAR
	.align		4
.L_55:
        /*017c*/ 	.byte	0x04, 0x36
        /*017e*/ 	.short	(.L_57 - .L_56)
.L_56:
        /*0180*/ 	.word	0x00000008
.L_57:


//--------------------- .nv.info._Z25updateVariableNode_kerneliPiS_S_S_S_S_ --------------------------
	.section	.nv.info._Z25updateVariableNode_kerneliPiS_S_S_S_S_,"",@"SHT_CUDA_INFO"
	.sectionflags	@""
	.align	4


	//----- nvinfo : EIATTR_CUDA_API_VERSION
	.align		4
        /*0000*/ 	.byte	0x04, 0x37
        /*0002*/ 	.short	(.L_59 - .L_58)
.L_58:
        /*0004*/ 	.word	0x00000082


	//----- nvinfo : EIATTR_KPARAM_INFO
	.align		4
.L_59:
        /*0008*/ 	.byte	0x04, 0x17
        /*000a*/ 	.short	(.L_61 - .L_60)
.L_60:
        /*000c*/ 	.word	0x00000000
        /*0010*/ 	.short	0x0006
        /*0012*/ 	.short	0x0030
        /*0014*/ 	.byte	0x00, 0xf5, 0x21, 0x00


	//----- nvinfo : EIATTR_KPARAM_INFO
	.align		4
.L_61:
        /*0018*/ 	.byte	0x04, 0x17
        /*001a*/ 	.short	(.L_63 - .L_62)
.L_62:
        /*001c*/ 	.word	0x00000000
        /*0020*/ 	.short	0x0005
        /*0022*/ 	.short	0x0028
        /*0024*/ 	.byte	0x00, 0xf5, 0x21, 0x00


	//----- nvinfo : EIATTR_KPARAM_INFO
	.align		4
.L_63:
        /*0028*/ 	.byte	0x04, 0x17
        /*002a*/ 	.short	(.L_65 - .L_64)
.L_64:
        /*002c*/ 	.word	0x00000000
        /*0030*/ 	.short	0x0004
        /*0032*/ 	.short	0x0020
        /*0034*/ 	.byte	0x00, 0xf5, 0x21, 0x00


	//----- nvinfo : EIATTR_KPARAM_INFO
	.align		4
.L_65:
        /*0038*/ 	.byte	0x04, 0x17
        /*003a*/ 	.short	(.L_67 - .L_66)
.L_66:
        /*003c*/ 	.word	0x00000000
        /*0040*/ 	.short	0x0003
        /*0042*/ 	.short	0x0018
        /*0044*/ 	.byte	0x00, 0xf5, 0x21, 0x00


	//----- nvinfo : EIATTR_KPARAM_INFO
	.align		4
.L_67:
        /*0048*/ 	.byte	0x04, 0x17
        /*004a*/ 	.short	(.L_69 - .L_68)
.L_68:
        /*004c*/ 	.word	0x00000000
        /*0050*/ 	.short	0x0002
        /*0052*/ 	.short	0x0010
        /*0054*/ 	.byte	0x00, 0xf5, 0x21, 0x00


	//----- nvinfo : EIATTR_KPARAM_INFO
	.align		4
.L_69:
        /*0058*/ 	.byte	0x04, 0x17
        /*005a*/ 	.short	(.L_71 - .L_70)
.L_70:
        /*005c*/ 	.word	0x00000000
        /*0060*/ 	.short	0x0001
        /*0062*/ 	.short	0x0008
        /*0064*/ 	.byte	0x00, 0xf5, 0x21, 0x00


	//----- nvinfo : EIATTR_KPARAM_INFO
	.align		4
.L_71:
        /*0068*/ 	.byte	0x04, 0x17
        /*006a*/ 	.short	(.L_73 - .L_72)
.L_72:
        /*006c*/ 	.word	0x00000000
        /*0070*/ 	.short	0x0000
        /*0072*/ 	.short	0x0000
        /*0074*/ 	.byte	0x00, 0xf0, 0x11, 0x00


	//----- nvinfo : EIATTR_SPARSE_MMA_MASK
	.align		4
.L_73:
        /*0078*/ 	.byte	0x03, 0x50
        /*007a*/ 	.short	0x0000


	//----- nvinfo : EIATTR_MAXREG_COUNT
	.align		4
        /*007c*/ 	.byte	0x03, 0x1b
        /*007e*/ 	.short	0x00ff


	//----- nvinfo : EIATTR_MERCURY_ISA_VERSION
	.align		4
        /*0080*/ 	.byte	0x03, 0x5f
        /*0082*/ 	.short	0x0101


	//----- nvinfo : EIATTR_VRC_CTA_INIT_COUNT
	.align		4
        /*0084*/ 	.byte	0x02, 0x4a
	.zero		1
	.zero		1


	//----- nvinfo : EIATTR_EXIT_INSTR_OFFSETS
	.align		4
        /*0088*/ 	.byte	0x04, 0x1c
        /*008a*/ 	.short	(.L_75 - .L_74)


	//   ....[0]....
.L_74:
        /*008c*/ 	.word	0x00000070


	//   ....[1]....
        /*0090*/ 	.word	0x00000250


	//   ....[2]....
        /*0094*/ 	.word	0x00000560


	//   ....[3]....
        /*0098*/ 	.word	0x00000700


	//   ....[4]....
        /*009c*/ 	.word	0x00000930


	//   ....[5]....
        /*00a0*/ 	.word	0x00001500


	//   ....[6]....
        /*00a4*/ 	.word	0x00001640


	//----- nvinfo : EIATTR_INDIRECT_BRANCH_TARGETS
	.align		4
.L_75:
        /*00a8*/ 	.byte	0x04, 0x34
        /*00aa*/ 	.short	(.L_77 - .L_76)


	//   ....[0]....
.L_76:
        /*00ac*/ 	.word	.L_x_143@srel
        /*00b0*/ 	.short	0x0
        /*00b2*/ 	.short	0x0
        /*00b4*/ 	.word	0x3
        /*00b8*/ 	.word	.L_x_144@srel
        /*00bc*/ 	.word	.L_x_145@srel
        /*00c0*/ 	.word	.L_x_146@srel


	//   ....[1]....
        /* <DEDUP_REMOVED lines=8> */


	//----- nvinfo : EIATTR_CRS_STACK_SIZE
	.align		4
.L_77:
        /*00e0*/ 	.byte	0x04, 0x1e
        /*00e2*/ 	.short	(.L_79 - .L_78)
.L_78:
        /*00e4*/ 	.word	0x00000000


	//----- nvinfo : EIATTR_CBANK_PARAM_SIZE
	.align		4
.L_79:
        /*00e8*/ 	.byte	0x03, 0x19
        /*00ea*/ 	.short	0x0038


	//----- nvinfo : EIATTR_PARAM_CBANK
	.align		4
        /*00ec*/ 	.byte	0x04, 0x0a
        /*00ee*/ 	.short	(.L_81 - .L_80)
	.align		4
.L_80:
        /*00f0*/ 	.word	index@(.nv.constant0._Z25updateVariableNode_kerneliPiS_S_S_S_S_)
        /*00f4*/ 	.short	0x0380
        /*00f6*/ 	.short	0x0038


	//----- nvinfo : EIATTR_SW_WAR
	.align		4
.L_81:
        /*00f8*/ 	.byte	0x04, 0x36
        /*00fa*/ 	.short	(.L_83 - .L_82)
.L_82:
        /*00fc*/ 	.word	0x00000008
.L_83:


//--------------------- .nv.info._Z21syndrome_check_kernelPiS_iS_S_ --------------------------
	.section	.nv.info._Z21syndrome_check_kernelPiS_iS_S_,"",@"SHT_CUDA_INFO"
	.sectionflags	@""
	.align	4


	//----- nvinfo : EIATTR_CUDA_API_VERSION
	.align		4
        /*0000*/ 	.byte	0x04, 0x37
        /*0002*/ 	.short	(.L_85 - .L_84)
.L_84:
        /*0004*/ 	.word	0x00000082


	//----- nvinfo : EIATTR_KPARAM_INFO
	.align		4
.L_85:
        /*0008*/ 	.byte	0x04, 0x17
        /*000a*/ 	.short	(.L_87 - .L_86)
.L_86:
        /*000c*/ 	.word	0x00000000
        /*0010*/ 	.short	0x0004
        /*0012*/ 	.short	0x0020
        /*0014*/ 	.byte	0x00, 0xf5, 0x21, 0x00


	//----- nvinfo : EIATTR_KPARAM_INFO
	.align		4
.L_87:
        /*0018*/ 	.byte	0x04, 0x17
        /*001a*/ 	.short	(.L_89 - .L_88)
.L_88:
        /*001c*/ 	.word	0x00000000
        /*0020*/ 	.short	0x0003
        /*0022*/ 	.short	0x0018
        /*0024*/ 	.byte	0x00, 0xf5, 0x21, 0x00


	//----- nvinfo : EIATTR_KPARAM_INFO
	.align		4
.L_89:
        /*0028*/ 	.byte	0x04, 0x17
        /*002a*/ 	.short	(.L_91 - .L_90)
.L_90:
        /*002c*/ 	.word	0x00000000
        /*0030*/ 	.short	0x0002
        /*0032*/ 	.short	0x0010
        /*0034*/ 	.byte	0x00, 0xf0, 0x11, 0x00


	//----- nvinfo : EIATTR_KPARAM_INFO
	.align		4
.L_91:
        /*0038*/ 	.byte	0x04, 0x17
        /*003a*/ 	.short	(.L_93 - .L_92)
.L_92:
        /*003c*/ 	.word	0x00000000
        /*0040*/ 	.short	0x0001
        /*0042*/ 	.short	0x0008
        /*0044*/ 	.byte	0x00, 0xf5, 0x21, 0x00


	//----- nvinfo : EIATTR_KPARAM_INFO
	.align		4
.L_93:
        /*0048*/ 	.byte	0x04, 0x17
        /*004a*/ 	.short	(.L_95 - .L_94)
.L_94:
        /*004c*/ 	.word	0x00000000
        /*0050*/ 	.short	0x0000
        /*0052*/ 	.short	0x0000
        /*0054*/ 	.byte	0x00, 0xf5, 0x21, 0x00


	//----- nvinfo : EIATTR_SPARSE_MMA_MASK
	.align		4
.L_95:
        /*0058*/ 	.byte	0x03, 0x50
        /*005a*/ 	.short	0x0000


	//----- nvinfo : EIATTR_MAXREG_COUNT
	.align		4
        /*005c*/ 	.byte	0x03, 0x1b
        /*005e*/ 	.short	0x00ff


	//----- nvinfo : EIATTR_MERCURY_ISA_VERSION
	.align		4
        /*0060*/ 	.byte	0x03, 0x5f
        /*0062*/ 	.short	0x0101


	//----- nvinfo : EIATTR_VRC_CTA_INIT_COUNT
	.align		4
        /*0064*/ 	.byte	0x02, 0x4a
	.zero		1
	.zero		1


	//----- nvinfo : EIATTR_EXIT_INSTR_OFFSETS
	.align		4
        /*0068*/ 	.byte	0x04, 0x1c
        /*006a*/ 	.short	(.L_97 - .L_96)


	//   ....[0]....
.L_96:
        /*006c*/ 	.word	0x00000070


	//   ....[1]....
        /*0070*/ 	.word	0x00000270


	//----- nvinfo : EIATTR_CRS_STACK_SIZE
	.align		4
.L_97:
        /*0074*/ 	.byte	0x04, 0x1e
        /*0076*/ 	.short	(.L_99 - .L_98)
.L_98:
        /*0078*/ 	.word	0x00000000


	//----- nvinfo : EIATTR_CBANK_PARAM_SIZE
	.align		4
.L_99:
        /*007c*/ 	.byte	0x03, 0x19
        /*007e*/ 	.short	0x0028


	//----- nvinfo : EIATTR_PARAM_CBANK
	.align		4
        /*0080*/ 	.byte	0x04, 0x0a
        /*0082*/ 	.short	(.L_101 - .L_100)
	.align		4
.L_100:
        /*0084*/ 	.word	index@(.nv.constant0._Z21syndrome_check_kernelPiS_iS_S_)
        /*0088*/ 	.short	0x0380
        /*008a*/ 	.short	0x0028


	//----- nvinfo : EIATTR_SW_WAR
	.align		4
.L_101:
        /*008c*/ 	.byte	0x04, 0x36
        /*008e*/ 	.short	(.L_103 - .L_102)
.L_102:
        /*0090*/ 	.word	0x00000008
.L_103:


//--------------------- .nv.callgraph             --------------------------
	.section	.nv.callgraph,"",@"SHT_CUDA_CALLGRAPH"
	.align	4
	.sectionentsize	8
	.align		4
        /*0000*/ 	.word	0x00000000
	.align		4
        /*0004*/ 	.word	0xffffffff
	.align		4
        /*0008*/ 	.word	0x00000000
	.align		4
        /*000c*/ 	.word	0xfffffffe
	.align		4
        /*0010*/ 	.word	0x00000000
	.align		4
        /*0014*/ 	.word	0xfffffffd
	.align		4
        /*0018*/ 	.word	0x00000000
	.align		4
        /*001c*/ 	.word	0xfffffffc


//--------------------- .nv.constant2._Z22updateCheckNode_kerneliPiS_S_S_sssS_S_S_S_S_i --------------------------
	.section	.nv.constant2._Z22updateCheckNode_kerneliPiS_S_S_sssS_S_S_S_S_i,"a",@progbits
	.sectionflags	@""
	.align	4
.nv.constant2._Z22updateCheckNode_kerneliPiS_S_S_sssS_S_S_S_S_i:
        /*0000*/ 	.byte	0x20, 0x0b, 0x00, 0x00, 0xa0, 0x01, 0x00, 0x00, 0x40, 0x30, 0x00, 0x00, 0x00, 0x5d, 0x00, 0x00
        /*0010*/ 	.byte	0xd0, 0x6e, 0x00, 0x00, 0x90, 0x0c, 0x00, 0x00, 0x40, 0x30, 0x00, 0x00


//--------------------- .nv.constant2._Z25updateVariableNode_kerneliPiS_S_S_S_S_ --------------------------
	.section	.nv.constant2._Z25updateVariableNode_kerneliPiS_S_S_S_S_,"a",@progbits
	.sectionflags	@""
	.align	4
.nv.constant2._Z25updateVariableNode_kerneliPiS_S_S_S_S_:
        /*0000*/ 	.byte	0x20, 0x16, 0x00, 0x00, 0x50, 0x01, 0x00, 0x00, 0x40, 0x09, 0x00, 0x00, 0x70, 0x05, 0x00, 0x00
        /*0010*/ 	.byte	0x10, 0x07, 0x00, 0x00, 0xc0, 0x02, 0x00, 0x00, 0x40, 0x09, 0x00, 0x00


//--------------------- .text._Z22updateCheckNode_kerneliPiS_S_S_sssS_S_S_S_S_i --------------------------
	.section	.text._Z22updateCheckNode_kerneliPiS_S_S_sssS_S_S_S_S_i,"ax",@progbits
	.align	128
        .global         _Z22updateCheckNode_kerneliPiS_S_S_sssS_S_S_S_S_i
        .type           _Z22updateCheckNode_kerneliPiS_S_S_sssS_S_S_S_S_i,@function
        .size           _Z22updateCheckNode_kerneliPiS_S_S_sssS_S_S_S_S_i,(.L_x_152 - _Z22updateCheckNode_kerneliPiS_S_S_sssS_S_S_S_S_i)
        .other          _Z22updateCheckNode_kerneliPiS_S_S_sssS_S_S_S_S_i,@"STO_CUDA_ENTRY STV_DEFAULT"
_Z22updateCheckNode_kerneliPiS_S_S_sssS_S_S_S_S_i:
.text._Z22updateCheckNode_kerneliPiS_S_S_sssS_S_S_S_S_i:
[----:B------:R-:W-:Y:S01]  /*0000*/  LDC R1, c[0x0][0x37c] ;  /* 0x0000df00ff017b82 */ /* 0x000fe20000000800 */
[----:B------:R-:W0:Y:S07]  /*0010*/  S2R R0, SR_TID.X ;  /* 0x0000000000007919 */ /* 0x000e2e0000002100 */
[----:B------:R-:W0:Y:S08]  /*0020*/  S2UR UR4, SR_CTAID.X ;  /* 0x00000000000479c3 */ /* 0x000e300000002500 */
[----:B------:R-:W0:Y:S08]  /*0030*/  LDC R17, c[0x0][0x360] ;  /* 0x0000d800ff117b82 */ /* 0x000e300000000800 */
[----:B------:R-:W1:Y:S01]  /*0040*/  LDC R2, c[0x0][0x380] ;  /* 0x0000e000ff027b82 */ /* 0x000e620000000800 */
[----:B0-----:R-:W-:-:S05]  /*0050*/  IMAD R17, R17, UR4, R0 ;  /* 0x0000000411117c24 */ /* 0x001fca000f8e0200 */
[----:B-1----:R-:W-:-:S13]  /*0060*/  ISETP.GE.AND P0, PT, R17, R2, PT ;  /* 0x000000021100720c */ /* 0x002fda0003f06270 */
[----:B------:R-:W-:Y:S05]  /*0070*/  @P0 EXIT ;  /* 0x000000000000094d */ /* 0x000fea0003800000 */
[----:B------:R-:W0:Y:S01]  /*0080*/  LDC.64 R4, c[0x0][0x388] ;  /* 0x0000e200ff047b82 */ /* 0x000e220000000a00 */
[----:B------:R-:W1:Y:S01]  /*0090*/  LDCU.64 UR8, c[0x0][0x358] ;  /* 0x00006b00ff0877ac */ /* 0x000e620008000a00 */
[----:B------:R-:W2:Y:S01]  /*00a0*/  LDCU UR10, c[0x0][0x3d8] ;  /* 0x00007b00ff0a77ac */ /* 0x000ea20008000800 */
[----:B------:R-:W3:Y:S01]  /*00b0*/  LDCU UR11, c[0x0][0x3ac] ;  /* 0x00007580ff0b77ac */ /* 0x000ee20008000800 */
[----:B0-----:R-:W-:-:S05]  /*00c0*/  IMAD.WIDE R4, R17, 0x4, R4 ;  /* 0x0000000411047825 */ /* 0x001fca00078e0204 */
[----:B-1----:R-:W4:Y:S01]  /*00d0*/  LDG.E R0, desc[UR8][R4.64] ;  /* 0x0000000804007981 */ /* 0x002f22000c1e1900 */
[----:B------:R-:W-:Y:S01]  /*00e0*/  BSSY.RECONVERGENT B0, `(.L_x_0) ;  /* 0x00002f6000007945 */ /* 0x000fe20003800200 */
[----:B--2---:R-:W-:Y:S01]  /*00f0*/  IMAD.U32 R3, RZ, RZ, UR10 ;  /* 0x0000000aff037e24 */ /* 0x004fe2000f8e00ff */
[----:B----4-:R-:W-:-:S13]  /*0100*/  ISETP.GT.AND P0, PT, R0, 0x3, PT ;  /* 0x000000030000780c */ /* 0x010fda0003f04270 */
[----:B---3--:R-:W-:Y:S05]  /*0110*/  @P0 BRA `(.L_x_1) ;  /* 0x0000000800c40947 */ /* 0x008fea0003800000 */
[----:B------:R-:W-:-:S13]  /*0120*/  ISETP.GE.U32.AND P0, PT, R0, 0x2, PT ;  /* 0x000000020000780c */ /* 0x000fda0003f06070 */
[----:B------:R-:W-:Y:S05]  /*0130*/  @!P0 EXIT ;  /* 0x000000000000894d */ /* 0x000fea0003800000 */
[----:B------:R-:W-:-:S05]  /*0140*/  IMAD.MOV.U32 R5, RZ, RZ, -0x2 ;  /* 0xfffffffeff057424 */ /* 0x000fca00078e00ff */
[----:B------:R-:W-:-:S05]  /*0150*/  VIADDMNMX.U32 R4, R0, R5, 0x2, PT ;  /* 0x0000000200047446 */ /* 0x000fca0003800005 */
[----:B------:R-:W-:-:S04]  /*0160*/  IMAD.SHL.U32 R6, R4, 0x4, RZ ;  /* 0x0000000404067824 */ /* 0x000fc800078e00ff */
[----:B------:R-:W0:Y:S02]  /*0170*/  LDC R4, c[0x2][R6] ;  /* 0x0080000006047b82 */ /* 0x000e240000000800 */
[----:B0-----:R-:W-:-:S04]  /*0180*/  SHF.R.S32.HI R5, RZ, 0x1f, R4 ;  /* 0x0000001fff057819 */ /* 0x001fc80000011404 */
.L_x_134:
[----:B------:R-:W-:Y:S05]  /*0190*/  BRX R4 -0x1a0                                     (*"BRANCH_TARGETS .L_x_135,.L_x_136,.L_x_137"*) ;  /* 0xfffffffc04987949 */ /* 0x000fea000383ffff */
.L_x_136:
[----:B------:R-:W0:Y:S08]  /*01a0*/  LDC.64 R4, c[0x0][0x3a0] ;  /* 0x0000e800ff047b82 */ /* 0x000e300000000a00 */
[----:B------:R-:W1:Y:S01]  /*01b0*/  LDC.64 R8, c[0x0][0x398] ;  /* 0x0000e600ff087b82 */ /* 0x000e620000000a00 */
[----:B0-----:R-:W-:-:S04]  /*01c0*/  IMAD.WIDE R4, R17, 0x4, R4 ;  /* 0x0000000411047825 */ /* 0x001fc800078e0204 */
[C---:B------:R-:W-:Y:S02]  /*01d0*/  IMAD.WIDE R12, R2.reuse, 0x4, R4 ;  /* 0x00000004020c7825 */ /* 0x040fe400078e0204 */
[----:B------:R-:W2:Y:S02]  /*01e0*/  LDG.E R5, desc[UR8][R4.64] ;  /* 0x0000000804057981 */ /* 0x000ea4000c1e1900 */
[----:B------:R-:W-:Y:S02]  /*01f0*/  IMAD.WIDE R18, R2, 0x4, R12 ;  /* 0x0000000402127825 */ /* 0x000fe400078e020c */
[----:B------:R-:W1:Y:S04]  /*0200*/  LDG.E R15, desc[UR8][R12.64] ;  /* 0x000000080c0f7981 */ /* 0x000e68000c1e1900 */
[----:B------:R-:W3:Y:S01]  /*0210*/  LDG.E R19, desc[UR8][R18.64] ;  /* 0x0000000812137981 */ /* 0x000ee2000c1e1900 */
[----:B-1----:R-:W-:-:S04]  /*0220*/  IMAD.WIDE R14, R15, 0x4, R8 ;  /* 0x000000040f0e7825 */ /* 0x002fc800078e0208 */
[--C-:B---3--:R-:W-:Y:S01]  /*0230*/  IMAD.WIDE R20, R19, 0x4, R8.reuse ;  /* 0x0000000413147825 */ /* 0x108fe200078e0208 */
[----:B------:R-:W3:Y:S04]  /*0240*/  LDG.E R0, desc[UR8][R14.64] ;  /* 0x000000080e007981 */ /* 0x000ee8000c1e1900 */
[----:B------:R-:W4:Y:S01]  /*0250*/  LDG.E R10, desc[UR8][R20.64] ;  /* 0x00000008140a7981 */ /* 0x000f22000c1e1900 */
[----:B------:R-:W0:Y:S01]  /*0260*/  LDC.U16 R16, c[0x0][0x3aa] ;  /* 0x0000ea80ff107b82 */ /* 0x000e220000000400 */
[----:B--2---:R-:W-:Y:S01]  /*0270*/  IMAD.WIDE R8, R5, 0x4, R8 ;  /* 0x0000000405087825 */ /* 0x004fe200078e0208 */
[----:B------:R-:W-:-:S04]  /*0280*/  PLOP3.LUT P3, PT, PT, PT, PT, 0x8, 0x80 ;  /* 0x000000000080781c */ /* 0x000fc80003f6e170 */
[----:B------:R0:W5:Y:S01]  /*0290*/  LDG.E R7, desc[UR8][R8.64] ;  /* 0x0000000808077981 */ /* 0x000162000c1e1900 */
[----:B------:R-:W-:Y:S01]  /*02a0*/  BSSY.RECONVERGENT B1, `(.L_x_2) ;  /* 0x0000032000017945 */ /* 0x000fe20003800200 */
[----:B0-----:R-:W-:Y:S02]  /*02b0*/  PRMT R8, R16, 0x9910, RZ ;  /* 0x0000991010087816 */ /* 0x001fe400000000ff */
[----:B---3--:R-:W-:Y:S02]  /*02c0*/  ISETP.GE.AND P2, PT, R0, 0x1, PT ;  /* 0x000000010000780c */ /* 0x008fe40003f46270 */
[----:B------:R-:W-:Y:S02]  /*02d0*/  IABS R6, R0 ;  /* 0x0000000000067213 */ /* 0x000fe40000000000 */
[----:B----4-:R-:W-:Y:S02]  /*02e0*/  IABS R11, R10 ;  /* 0x0000000a000b7213 */ /* 0x010fe40000000000 */
[----:B------:R-:W-:-:S02]  /*02f0*/  ISETP.GT.AND P1, PT, R10, RZ, PT ;  /* 0x000000ff0a00720c */ /* 0x000fc40003f24270 */
[----:B------:R-:W-:-:S05]  /*0300*/  VIMNMX.U32 R4, PT, PT, R6, R11, PT ;  /* 0x0000000b06047248 */ /* 0x000fca0003fe0000 */
[----:B------:R-:W-:Y:S01]  /*0310*/  @P2 IMAD.MOV R5, RZ, RZ, -R4 ;  /* 0x000000ffff052224 */ /* 0x000fe200078e0a04 */
[----:B------:R-:W-:-:S04]  /*0320*/  @P2 PLOP3.LUT P0, PT, P1, PT, PT, 0x80, 0x8 ;  /* 0x000000000008281c */ /* 0x000fc80000f0f070 */
[----:B------:R-:W-:Y:S02]  /*0330*/  @P2 SEL R14, R4, R5, P0 ;  /* 0x00000005040e2207 */ /* 0x000fe40000000000 */
[----:B------:R-:W-:Y:S02]  /*0340*/  @!P2 PLOP3.LUT P0, PT, P1, PT, PT, 0x80, 0x8 ;  /* 0x000000000008a81c */ /* 0x000fe40000f0f070 */
[----:B------:R-:W-:Y:S02]  /*0350*/  ISETP.NE.AND P1, PT, R8, RZ, PT ;  /* 0x000000ff0800720c */ /* 0x000fe40003f25270 */
[----:B------:R-:W-:Y:S01]  /*0360*/  @!P2 PLOP3.LUT P3, PT, P0, PT, PT, 0x80, 0x8 ;  /* 0x000000000008a81c */ /* 0x000fe2000076f070 */
[----:B------:R-:W-:-:S12]  /*0370*/  @!P2 IMAD.MOV R5, RZ, RZ, -R4 ;  /* 0x000000ffff05a224 */ /* 0x000fd800078e0a04 */
[----:B------:R-:W-:-:S04]  /*0380*/  @P3 IMAD.MOV.U32 R4, RZ, RZ, R5 ;  /* 0x000000ffff043224 */ /* 0x000fc800078e0005 */
[----:B------:R-:W-:Y:S01]  /*0390*/  @!P2 IMAD.MOV.U32 R14, RZ, RZ, R4 ;  /* 0x000000ffff0ea224 */ /* 0x000fe200078e0004 */
[----:B------:R-:W-:Y:S06]  /*03a0*/  @P1 BRA `(.L_x_3) ;  /* 0x0000000000201947 */ /* 0x000fec0003800000 */
[----:B------:R-:W0:Y:S01]  /*03b0*/  LDCU UR4, c[0x0][0x3d8] ;  /* 0x00007b00ff0477ac */ /* 0x000e220008000800 */
[----:B------:R-:W-:Y:S02]  /*03c0*/  IMAD.U32 R15, RZ, RZ, UR10 ;  /* 0x0000000aff0f7e24 */ /* 0x000fe4000f8e00ff */
[----:B0-----:R-:W-:-:S05]  /*03d0*/  IMAD.U32 R9, RZ, RZ, UR4 ;  /* 0x00000004ff097e24 */ /* 0x001fca000f8e00ff */
[----:B------:R-:W-:-:S13]  /*03e0*/  ISETP.GT.AND P2, PT, R14, R9, PT ;  /* 0x000000090e00720c */ /* 0x000fda0003f44270 */
[----:B------:R-:W-:Y:S05]  /*03f0*/  @P2 BRA `(.L_x_4) ;  /* 0x0000000000702947 */ /* 0x000fea0003800000 */
[----:B------:R-:W-:-:S05]  /*0400*/  IMAD.MOV R15, RZ, RZ, -R9 ;  /* 0x000000ffff0f7224 */ /* 0x000fca00078e0a09 */
[----:B------:R-:W-:Y:S01]  /*0410*/  VIMNMX R15, PT, PT, R14, R15, !PT ;  /* 0x0000000f0e0f7248 */ /* 0x000fe20007fe0100 */
[----:B------:R-:W-:Y:S06]  /*0420*/  BRA `(.L_x_4) ;  /* 0x0000000000647947 */ /* 0x000fec0003800000 */
.L_x_3:
[----:B------:R-:W0:Y:S01]  /*0430*/  LDCU UR4, c[0x0][0x3ac] ;  /* 0x00007580ff0477ac */ /* 0x000e220008000800 */
[C-C-:B------:R-:W-:Y:S02]  /*0440*/  IMAD.IADD R4, R0.reuse, 0x1, R10.reuse ;  /* 0x0000000100047824 */ /* 0x140fe400078e020a */
[----:B------:R-:W-:Y:S02]  /*0450*/  IMAD.IADD R5, R0, 0x1, -R10 ;  /* 0x0000000100057824 */ /* 0x000fe400078e0a0a */
[----:B------:R-:W-:Y:S01]  /*0460*/  IMAD.MOV.U32 R15, RZ, RZ, RZ ;  /* 0x000000ffff0f7224 */ /* 0x000fe200078e00ff */
[----:B------:R-:W-:Y:S01]  /*0470*/  IABS R9, R4 ;  /* 0x0000000400097213 */ /* 0x000fe20000000000 */
[----:B------:R-:W-:Y:S01]  /*0480*/  IMAD.MOV.U32 R16, RZ, RZ, RZ ;  /* 0x000000ffff107224 */ /* 0x000fe200078e00ff */
[----:B------:R-:W-:Y:S01]  /*0490*/  IABS R19, R5 ;  /* 0x0000000500137213 */ /* 0x000fe20000000000 */
[----:B0-----:R-:W-:-:S06]  /*04a0*/  ULOP3.LUT UR4, UR4, 0xffff, URZ, 0xc0, !UPT ;  /* 0x0000ffff04047892 */ /* 0x001fcc000f8ec0ff */
[----:B------:R-:W-:Y:S02]  /*04b0*/  SHF.R.U32.HI R9, RZ, UR4, R9 ;  /* 0x00000004ff097c19 */ /* 0x000fe40008011609 */
[----:B------:R-:W-:Y:S02]  /*04c0*/  SHF.R.U32.HI R19, RZ, UR4, R19 ;  /* 0x00000004ff137c19 */ /* 0x000fe40008011613 */
[-C--:B------:R-:W-:Y:S01]  /*04d0*/  ISETP.GE.AND P2, PT, R9, R8.reuse, PT ;  /* 0x000000080900720c */ /* 0x080fe20003f46270 */
[----:B------:R-:W0:Y:S01]  /*04e0*/  LDCU UR4, c[0x0][0x3d8] ;  /* 0x00007b00ff0477ac */ /* 0x000e220008000800 */
[----:B------:R-:W-:-:S11]  /*04f0*/  ISETP.GE.AND P3, PT, R19, R8, PT ;  /* 0x000000081300720c */ /* 0x000fd60003f66270 */
[----:B------:R-:W1:Y:S08]  /*0500*/  @!P2 LDC.64 R12, c[0x0][0x3b0] ;  /* 0x0000ec00ff0cab82 */ /* 0x000e700000000a00 */
[----:B------:R-:W2:Y:S01]  /*0510*/  @!P3 LDC.64 R4, c[0x0][0x3b0] ;  /* 0x0000ec00ff04bb82 */ /* 0x000ea20000000a00 */
[----:B-1----:R-:W-:-:S05]  /*0520*/  @!P2 IMAD.WIDE.U32 R12, R9, 0x4, R12 ;  /* 0x00000004090ca825 */ /* 0x002fca00078e000c */
[----:B------:R-:W3:Y:S01]  /*0530*/  @!P2 LDG.E R15, desc[UR8][R12.64] ;  /* 0x000000080c0fa981 */ /* 0x000ee2000c1e1900 */
[----:B--2---:R-:W-:-:S05]  /*0540*/  @!P3 IMAD.WIDE.U32 R4, R19, 0x4, R4 ;  /* 0x000000041304b825 */ /* 0x004fca00078e0004 */
[----:B------:R-:W3:Y:S01]  /*0550*/  @!P3 LDG.E R16, desc[UR8][R4.64] ;  /* 0x000000080410b981 */ /* 0x000ee2000c1e1900 */
[----:B0-----:R-:W-:Y:S01]  /*0560*/  IMAD.U32 R9, RZ, RZ, UR4 ;  /* 0x00000004ff097e24 */ /* 0x001fe2000f8e00ff */
[----:B---3--:R-:W-:-:S04]  /*0570*/  IADD3 R16, PT, PT, -R16, R15, R14 ;  /* 0x0000000f10107210 */ /* 0x008fc80007ffe10e */
[----:B------:R-:W-:Y:S01]  /*0580*/  ISETP.GT.AND P2, PT, R16, R9, PT ;  /* 0x000000091000720c */ /* 0x000fe20003f44270 */
[----:B------:R-:W-:-:S12]  /*0590*/  IMAD.U32 R15, RZ, RZ, UR10 ;  /* 0x0000000aff0f7e24 */ /* 0x000fd8000f8e00ff */
[----:B------:R-:W-:-:S05]  /*05a0*/  @!P2 IMAD.MOV R19, RZ, RZ, -R9 ;  /* 0x000000ffff13a224 */ /* 0x000fca00078e0a09 */
[----:B------:R-:W-:-:S07]  /*05b0*/  @!P2 VIMNMX R15, PT, PT, R16, R19, !PT ;  /* 0x00000013100fa248 */ /* 0x000fce0007fe0100 */
.L_x_4:
[----:B------:R-:W-:Y:S05]  /*05c0*/  BSYNC.RECONVERGENT B1 ;  /* 0x0000000000017941 */ /* 0x000fea0003800200 */
.L_x_2:
[----:B------:R-:W0:Y:S01]  /*05d0*/  LDC.64 R4, c[0x0][0x390] ;  /* 0x0000e400ff047b82 */ /* 0x000e220000000a00 */
[----:B-----5:R-:W-:Y:S01]  /*05e0*/  ISETP.GE.AND P2, PT, R7, 0x1, PT ;  /* 0x000000010700780c */ /* 0x020fe20003f46270 */
[----:B------:R-:W-:Y:S01]  /*05f0*/  BSSY.RECONVERGENT B1, `(.L_x_5) ;  /* 0x000002a000017945 */ /* 0x000fe20003800200 */
[----:B------:R-:W-:Y:S02]  /*0600*/  IABS R12, R7 ;  /* 0x00000007000c7213 */ /* 0x000fe40000000000 */
[----:B------:R-:W-:Y:S02]  /*0610*/  PLOP3.LUT P3, PT, PT, PT, PT, 0x8, 0x80 ;  /* 0x000000000080781c */ /* 0x000fe40003f6e170 */
[----:B------:R-:W-:-:S07]  /*0620*/  VIMNMX.U32 R11, PT, PT, R11, R12, PT ;  /* 0x0000000c0b0b7248 */ /* 0x000fce0003fe0000 */
[----:B------:R-:W-:Y:S01]  /*0630*/  @!P2 PLOP3.LUT P3, PT, P0, PT, PT, 0x80, 0x8 ;  /* 0x000000000008a81c */ /* 0x000fe2000076f070 */
[--C-:B------:R-:W-:Y:S02]  /*0640*/  @P2 IMAD.MOV R16, RZ, RZ, -R11.reuse ;  /* 0x000000ffff102224 */ /* 0x100fe400078e0a0b */
[----:B------:R-:W-:-:S03]  /*0650*/  @!P2 IMAD.MOV R13, RZ, RZ, -R11 ;  /* 0x000000ffff0da224 */ /* 0x000fc600078e0a0b */
[----:B------:R-:W-:Y:S01]  /*0660*/  @P2 SEL R16, R11, R16, P0 ;  /* 0x000000100b102207 */ /* 0x000fe20000000000 */
[----:B0-----:R-:W-:-:S06]  /*0670*/  IMAD.WIDE R4, R17, 0x4, R4 ;  /* 0x0000000411047825 */ /* 0x001fcc00078e0204 */
[----:B------:R-:W-:Y:S01]  /*0680*/  @P3 IMAD.MOV.U32 R11, RZ, RZ, R13 ;  /* 0x000000ffff0b3224 */ /* 0x000fe200078e000d */
[----:B------:R0:W-:Y:S03]  /*0690*/  STG.E desc[UR8][R4.64], R15 ;  /* 0x0000000f04007986 */ /* 0x0001e6000c101908 */
[----:B------:R-:W-:Y:S01]  /*06a0*/  @!P2 IMAD.MOV.U32 R16, RZ, RZ, R11 ;  /* 0x000000ffff10a224 */ /* 0x000fe200078e000b */
[----:B------:R-:W-:Y:S06]  /*06b0*/  @P1 BRA `(.L_x_6) ;  /* 0x0000000000181947 */ /* 0x000fec0003800000 */
[----:B------:R-:W-:Y:S01]  /*06c0*/  ISETP.GT.AND P0, PT, R16, R9, PT ;  /* 0x000000091000720c */ /* 0x000fe20003f04270 */
[----:B------:R-:W-:-:S12]  /*06d0*/  IMAD.U32 R13, RZ, RZ, UR10 ;  /* 0x0000000aff0d7e24 */ /* 0x000fd8000f8e00ff */
[----:B------:R-:W-:Y:S05]  /*06e0*/  @P0 BRA `(.L_x_7) ;  /* 0x0000000000680947 */ /* 0x000fea0003800000 */
[----:B------:R-:W-:-:S05]  /*06f0*/  IMAD.MOV R13, RZ, RZ, -R9 ;  /* 0x000000ffff0d7224 */ /* 0x000fca00078e0a09 */
[----:B------:R-:W-:Y:S01]  /*0700*/  VIMNMX R13, PT, PT, R16, R13, !PT ;  /* 0x0000000d100d7248 */ /* 0x000fe20007fe0100 */
[----:B------:R-:W-:Y:S06]  /*0710*/  BRA `(.L_x_7) ;  /* 0x00000000005c7947 */ /* 0x000fec0003800000 */
.L_x_6:
[----:B------:R-:W1:Y:S01]  /*0720*/  LDCU UR4, c[0x0][0x3ac] ;  /* 0x00007580ff0477ac */ /* 0x000e620008000800 */
[C-C-:B------:R-:W-:Y:S02]  /*0730*/  IMAD.IADD R11, R7.reuse, 0x1, R10.reuse ;  /* 0x00000001070b7824 */ /* 0x140fe400078e020a */
[----:B------:R-:W-:Y:S02]  /*0740*/  IMAD.IADD R10, R7, 0x1, -R10 ;  /* 0x00000001070a7824 */ /* 0x000fe400078e0a0a */
[----:B------:R-:W-:Y:S01]  /*0750*/  IMAD.MOV.U32 R17, RZ, RZ, RZ ;  /* 0x000000ffff117224 */ /* 0x000fe200078e00ff */
[----:B------:R-:W-:Y:S02]  /*0760*/  IABS R13, R11 ;  /* 0x0000000b000d7213 */ /* 0x000fe40000000000 */
[----:B------:R-:W-:Y:S01]  /*0770*/  IABS R19, R10 ;  /* 0x0000000a00137213 */ /* 0x000fe20000000000 */
[----:B-1----:R-:W-:-:S06]  /*0780*/  ULOP3.LUT UR4, UR4, 0xffff, URZ, 0xc0, !UPT ;  /* 0x0000ffff04047892 */ /* 0x002fcc000f8ec0ff */
[----:B------:R-:W-:Y:S02]  /*0790*/  SHF.R.U32.HI R13, RZ, UR4, R13 ;  /* 0x00000004ff0d7c19 */ /* 0x000fe4000801160d */
[----:B------:R-:W-:Y:S02]  /*07a0*/  SHF.R.U32.HI R19, RZ, UR4, R19 ;  /* 0x00000004ff137c19 */ /* 0x000fe40008011613 */
[-C--:B------:R-:W-:Y:S02]  /*07b0*/  ISETP.GE.AND P0, PT, R13, R8.reuse, PT ;  /* 0x000000080d00720c */ /* 0x080fe40003f06270 */
[----:B------:R-:W-:-:S11]  /*07c0*/  ISETP.GE.AND P2, PT, R19, R8, PT ;  /* 0x000000081300720c */ /* 0x000fd60003f46270 */
[----:B0-----:R-:W0:Y:S08]  /*07d0*/  @!P0 LDC.64 R14, c[0x0][0x3b0] ;  /* 0x0000ec00ff0e8b82 */ /* 0x001e300000000a00 */
[----:B------:R-:W1:Y:S01]  /*07e0*/  @!P2 LDC.64 R10, c[0x0][0x3b0] ;  /* 0x0000ec00ff0aab82 */ /* 0x000e620000000a00 */
[----:B0-----:R-:W-:-:S04]  /*07f0*/  @!P0 IMAD.WIDE.U32 R14, R13, 0x4, R14 ;  /* 0x000000040d0e8825 */ /* 0x001fc800078e000e */
[----:B------:R-:W-:Y:S01]  /*0800*/  IMAD.MOV.U32 R13, RZ, RZ, RZ ;  /* 0x000000ffff0d7224 */ /* 0x000fe200078e00ff */
[----:B------:R-:W2:Y:S01]  /*0810*/  @!P0 LDG.E R17, desc[UR8][R14.64] ;  /* 0x000000080e118981 */ /* 0x000ea2000c1e1900 */
[----:B-1----:R-:W-:-:S05]  /*0820*/  @!P2 IMAD.WIDE.U32 R10, R19, 0x4, R10 ;  /* 0x00000004130aa825 */ /* 0x002fca00078e000a */
[----:B------:R-:W2:Y:S02]  /*0830*/  @!P2 LDG.E R13, desc[UR8][R10.64] ;  /* 0x000000080a0da981 */ /* 0x000ea4000c1e1900 */
[----:B--2---:R-:W-:-:S04]  /*0840*/  IADD3 R16, PT, PT, -R13, R17, R16 ;  /* 0x000000110d107210 */ /* 0x004fc80007ffe110 */
[----:B------:R-:W-:Y:S01]  /*0850*/  ISETP.GT.AND P0, PT, R16, R9, PT ;  /* 0x000000091000720c */ /* 0x000fe20003f04270 */
[----:B------:R-:W-:-:S12]  /*0860*/  IMAD.U32 R13, RZ, RZ, UR10 ;  /* 0x0000000aff0d7e24 */ /* 0x000fd8000f8e00ff */
[----:B------:R-:W-:-:S05]  /*0870*/  @!P0 IMAD.MOV R17, RZ, RZ, -R9 ;  /* 0x000000ffff118224 */ /* 0x000fca00078e0a09 */
[----:B------:R-:W-:-:S07]  /*0880*/  @!P0 VIMNMX R13, PT, PT, R16, R17, !PT ;  /* 0x00000011100d8248 */ /* 0x000fce0007fe0100 */
.L_x_7:
[----:B------:R-:W-:Y:S05]  /*0890*/  BSYNC.RECONVERGENT B1 ;  /* 0x0000000000017941 */ /* 0x000fea0003800200 */
.L_x_5:
[----:B0-----:R-:W-:Y:S01]  /*08a0*/  IMAD.WIDE R4, R2, 0x4, R4 ;  /* 0x0000000402047825 */ /* 0x001fe200078e0204 */
[----:B------:R-:W-:Y:S01]  /*08b0*/  ISETP.GT.AND P0, PT, R7, RZ, PT ;  /* 0x000000ff0700720c */ /* 0x000fe20003f04270 */
[----:B------:R-:W-:Y:S01]  /*08c0*/  BSSY.RECONVERGENT B1, `(.L_x_8) ;  /* 0x0000022000017945 */ /* 0x000fe20003800200 */
[----:B------:R-:W-:Y:S02]  /*08d0*/  VIMNMX.U32 R12, PT, PT, R6, R12, PT ;  /* 0x0000000c060c7248 */ /* 0x000fe40003fe0000 */
[----:B------:R0:W-:Y:S01]  /*08e0*/  STG.E desc[UR8][R4.64], R13 ;  /* 0x0000000d04007986 */ /* 0x0001e2000c101908 */
[----:B------:R-:W-:Y:S02]  /*08f0*/  ISETP.GT.XOR P0, PT, R0, RZ, P0 ;  /* 0x000000ff0000720c */ /* 0x000fe40000704a70 */
[----:B------:R-:W-:-:S11]  /*0900*/  IMAD.MOV R6, RZ, RZ, -R12 ;  /* 0x000000ffff067224 */ /* 0x000fd600078e0a0c */
[----:B------:R-:W-:Y:S01]  /*0910*/  @P0 IMAD.MOV.U32 R12, RZ, RZ, R6 ;  /* 0x000000ffff0c0224 */ /* 0x000fe200078e0006 */
[----:B0-----:R-:W-:Y:S06]  /*0920*/  @P1 BRA `(.L_x_9) ;  /* 0x0000000000141947 */ /* 0x001fec0003800000 */
[----:B------:R-:W-:-:S13]  /*0930*/  ISETP.GT.AND P0, PT, R12, R9, PT ;  /* 0x000000090c00720c */ /* 0x000fda0003f04270 */
[----:B------:R-:W-:Y:S05]  /*0940*/  @P0 BRA `(.L_x_10) ;  /* 0x0000000000640947 */ /* 0x000fea0003800000 */
[----:B------:R-:W-:-:S05]  /*0950*/  IMAD.MOV R3, RZ, RZ, -R9 ;  /* 0x000000ffff037224 */ /* 0x000fca00078e0a09 */
[----:B------:R-:W-:Y:S01]  /*0960*/  VIMNMX R3, PT, PT, R12, R3, !PT ;  /* 0x000000030c037248 */ /* 0x000fe20007fe0100 */
[----:B------:R-:W-:Y:S06]  /*0970*/  BRA `(.L_x_10) ;  /* 0x0000000000587947 */ /* 0x000fec0003800000 */
.L_x_9:
[----:B------:R-:W0:Y:S01]  /*0980*/  LDCU UR4, c[0x0][0x3ac] ;  /* 0x00007580ff0477ac */ /* 0x000e220008000800 */
[C-C-:B------:R-:W-:Y:S02]  /*0990*/  IMAD.IADD R6, R7.reuse, 0x1, -R0.reuse ;  /* 0x0000000107067824 */ /* 0x140fe400078e0a00 */
[----:B------:R-:W-:-:S03]  /*09a0*/  IMAD.IADD R0, R7, 0x1, R0 ;  /* 0x0000000107007824 */ /* 0x000fc600078e0200 */
[----:B------:R-:W-:Y:S02]  /*09b0*/  IABS R15, R6 ;  /* 0x00000006000f7213 */ /* 0x000fe40000000000 */
[----:B------:R-:W-:Y:S01]  /*09c0*/  IABS R13, R0 ;  /* 0x00000000000d7213 */ /* 0x000fe20000000000 */
[----:B------:R-:W-:Y:S01]  /*09d0*/  IMAD.MOV.U32 R0, RZ, RZ, RZ ;  /* 0x000000ffff007224 */ /* 0x000fe200078e00ff */
[----:B0-----:R-:W-:-:S06]  /*09e0*/  ULOP3.LUT UR4, UR4, 0xffff, URZ, 0xc0, !UPT ;  /* 0x0000ffff04047892 */ /* 0x001fcc000f8ec0ff */
[----:B------:R-:W-:Y:S02]  /*09f0*/  SHF.R.U32.HI R13, RZ, UR4, R13 ;  /* 0x00000004ff0d7c19 */ /* 0x000fe4000801160d */
[----:B------:R-:W-:Y:S02]  /*0a00*/  SHF.R.U32.HI R15, RZ, UR4, R15 ;  /* 0x00000004ff0f7c19 */ /* 0x000fe4000801160f */
[-C--:B------:R-:W-:Y:S02]  /*0a10*/  ISETP.GE.AND P0, PT, R13, R8.reuse, PT ;  /* 0x000000080d00720c */ /* 0x080fe40003f06270 */
[----:B------:R-:W-:-:S11]  /*0a20*/  ISETP.GE.AND P1, PT, R15, R8, PT ;  /* 0x000000080f00720c */ /* 0x000fd60003f26270 */
[----:B------:R-:W0:Y:S08]  /*0a30*/  @!P0 LDC.64 R6, c[0x0][0x3b0] ;  /* 0x0000ec00ff068b82 */ /* 0x000e300000000a00 */
[----:B------:R-:W1:Y:S01]  /*0a40*/  @!P1 LDC.64 R10, c[0x0][0x3b0] ;  /* 0x0000ec00ff0a9b82 */ /* 0x000e620000000a00 */
[----:B0-----:R-:W-:-:S04]  /*0a50*/  @!P0 IMAD.WIDE.U32 R6, R13, 0x4, R6 ;  /* 0x000000040d068825 */ /* 0x001fc800078e0006 */
[----:B------:R-:W-:Y:S02]  /*0a60*/  IMAD.MOV.U32 R13, RZ, RZ, RZ ;  /* 0x000000ffff0d7224 */ /* 0x000fe400078e00ff */
[----:B-1----:R-:W-:-:S04]  /*0a70*/  @!P1 IMAD.WIDE.U32 R10, R15, 0x4, R10 ;  /* 0x000000040f0a9825 */ /* 0x002fc800078e000a */
[----:B------:R-:W2:Y:S04]  /*0a80*/  @!P0 LDG.E R13, desc[UR8][R6.64] ;  /* 0x00000008060d8981 */ /* 0x000ea8000c1e1900 */
[----:B------:R-:W2:Y:S02]  /*0a90*/  @!P1 LDG.E R0, desc[UR8][R10.64] ;  /* 0x000000080a009981 */ /* 0x000ea4000c1e1900 */
[----:B--2---:R-:W-:-:S04]  /*0aa0*/  IADD3 R0, PT, PT, -R0, R13, R12 ;  /* 0x0000000d00007210 */ /* 0x004fc80007ffe10c */
[----:B------:R-:W-:-:S13]  /*0ab0*/  ISETP.GT.AND P0, PT, R0, R9, PT ;  /* 0x000000090000720c */ /* 0x000fda0003f04270 */
[----:B------:R-:W-:-:S05]  /*0ac0*/  @!P0 IMAD.MOV R9, RZ, RZ, -R9 ;  /* 0x000000ffff098224 */ /* 0x000fca00078e0a09 */
[----:B------:R-:W-:-:S07]  /*0ad0*/  @!P0 VIMNMX R3, PT, PT, R0, R9, !PT ;  /* 0x0000000900038248 */ /* 0x000fce0007fe0100 */
.L_x_10:
[----:B------:R-:W-:Y:S05]  /*0ae0*/  BSYNC.RECONVERGENT B1 ;  /* 0x0000000000017941 */ /* 0x000fea0003800200 */
.L_x_8:
[----:B------:R-:W-:-:S05]  /*0af0*/  IMAD.WIDE R4, R2, 0x4, R4 ;  /* 0x0000000402047825 */ /* 0x000fca00078e0204 */
[----:B------:R-:W-:Y:S01]  /*0b00*/  STG.E desc[UR8][R4.64], R3 ;  /* 0x0000000304007986 */ /* 0x000fe2000c101908 */
[----:B------:R-:W-:Y:S05]  /*0b10*/  EXIT ;  /* 0x000000000000794d */ /* 0x000fea0003800000 */
.L_x_135:
[----:B------:R-:W0:Y:S08]  /*0b20*/  LDC.64 R4, c[0x0][0x3a0] ;  /* 0x0000e800ff047b82 */ /* 0x000e300000000a00 */
[----:B------:R-:W1:Y:S08]  /*0b30*/  LDC.64 R10, c[0x0][0x398] ;  /* 0x0000e600ff0a7b82 */ /* 0x000e700000000a00 */
[----:B------:R-:W2:Y:S01]  /*0b40*/  LDC.64 R12, c[0x0][0x390] ;  /* 0x0000e400ff0c7b82 */ /* 0x000ea20000000a00 */
[----:B0-----:R-:W-:-:S05]  /*0b50*/  IMAD.WIDE R8, R17, 0x4, R4 ;  /* 0x0000000411087825 */ /* 0x001fca00078e0204 */
[----:B------:R-:W1:Y:S01]  /*0b60*/  LDG.E R5, desc[UR8][R8.64] ;  /* 0x0000000808057981 */ /* 0x000e62000c1e1900 */
[----:B------:R-:W-:Y:S02]  /*0b70*/  IMAD.IADD R7, R17, 0x1, R2 ;  /* 0x0000000111077824 */ /* 0x000fe400078e0202 */
[----:B-1----:R-:W-:-:S06]  /*0b80*/  IMAD.WIDE R4, R5, 0x4, R10 ;  /* 0x0000000405047825 */ /* 0x002fcc00078e020a */
[----:B------:R-:W3:Y:S01]  /*0b90*/  LDG.E R5, desc[UR8][R4.64] ;  /* 0x0000000804057981 */ /* 0x000ee2000c1e1900 */
[----:B--2---:R-:W-:-:S04]  /*0ba0*/  IMAD.WIDE R6, R7, 0x4, R12 ;  /* 0x0000000407067825 */ /* 0x004fc800078e020c */
[----:B------:R-:W-:Y:S01]  /*0bb0*/  IMAD.WIDE R14, R2, 0x4, R8 ;  /* 0x00000004020e7825 */ /* 0x000fe200078e0208 */
[----:B---3--:R-:W-:Y:S04]  /*0bc0*/  STG.E desc[UR8][R6.64], R5 ;  /* 0x0000000506007986 */ /* 0x008fe8000c101908 */
[----:B------:R-:W2:Y:S02]  /*0bd0*/  LDG.E R3, desc[UR8][R14.64] ;  /* 0x000000080e037981 */ /* 0x000ea4000c1e1900 */
[----:B--2---:R-:W-:-:S06]  /*0be0*/  IMAD.WIDE R2, R3, 0x4, R10 ;  /* 0x0000000403027825 */ /* 0x004fcc00078e020a */
[----:B------:R-:W2:Y:S01]  /*0bf0*/  LDG.E R3, desc[UR8][R2.64] ;  /* 0x0000000802037981 */ /* 0x000ea2000c1e1900 */
[----:B------:R-:W-:-:S05]  /*0c00*/  IMAD.WIDE R12, R17, 0x4, R12 ;  /* 0x00000004110c7825 */ /* 0x000fca00078e020c */
[----:B--2---:R-:W-:Y:S01]  /*0c10*/  STG.E desc[UR8][R12.64], R3 ;  /* 0x000000030c007986 */ /* 0x004fe2000c101908 */
[----:B------:R-:W-:Y:S05]  /*0c20*/  EXIT ;  /* 0x000000000000794d */ /* 0x000fea0003800000 */
.L_x_1:
[----:B------:R-:W-:-:S05]  /*0c30*/  IMAD.MOV.U32 R5, RZ, RZ, -0x4 ;  /* 0xfffffffcff057424 */ /* 0x000fca00078e00ff */
[----:B------:R-:W-:-:S05]  /*0c40*/  VIADDMNMX.U32 R4, R0, R5, 0x3, PT ;  /* 0x0000000300047446 */ /* 0x000fca0003800005 */
[----:B------:R-:W-:-:S04]  /*0c50*/  IMAD.SHL.U32 R6, R4, 0x4, RZ ;  /* 0x0000000404067824 */ /* 0x000fc800078e00ff */
[----:B------:R-:W0:Y:S02]  /*0c60*/  LDC R4, c[0x2][R6+0xc] ;  /* 0x0080030006047b82 */ /* 0x000e240000000800 */
[----:B0-----:R-:W-:-:S04]  /*0c70*/  SHF.R.S32.HI R5, RZ, 0x1f, R4 ;  /* 0x0000001fff057819 */ /* 0x001fc80000011404 */
.L_x_138:
[----:B------:R-:W-:Y:S05]  /*0c80*/  BRX R4 -0xc90                                     (*"BRANCH_TARGETS .L_x_139,.L_x_140,.L_x_141,.L_x_137"*) ;  /* 0xfffffff004dc7949 */ /* 0x000fea000383ffff */
.L_x_141:
[----:B------:R-:W0:Y:S08]  /*0c90*/  LDC.64 R4, c[0x0][0x3a0] ;  /* 0x0000e800ff047b82 */ /* 0x000e300000000a00 */
[----:B------:R-:W1:Y:S01]  /*0ca0*/  LDC.64 R6, c[0x0][0x398] ;  /* 0x0000e600ff067b82 */ /* 0x000e620000000a00 */
[----:B0-----:R-:W-:-:S05]  /*0cb0*/  IMAD.WIDE R4, R17, 0x4, R4 ;  /* 0x0000000411047825 */ /* 0x001fca00078e0204 */
[----:B------:R-:W1:Y:S01]  /*0cc0*/  LDG.E R11, desc[UR8][R4.64] ;  /* 0x00000008040b7981 */ /* 0x000e62000c1e1900 */
[----:B------:R-:W-:-:S05]  /*0cd0*/  IMAD.WIDE R12, R2, 0x4, R4 ;  /* 0x00000004020c7825 */ /* 0x000fca00078e0204 */
[----:B------:R-:W2:Y:S01]  /*0ce0*/  LDG.E R15, desc[UR8][R12.64] ;  /* 0x000000080c0f7981 */ /* 0x000ea2000c1e1900 */
[----:B------:R-:W-:-:S04]  /*0cf0*/  IMAD.WIDE R22, R2, 0x4, R12 ;  /* 0x0000000402167825 */ /* 0x000fc800078e020c */
[C---:B------:R-:W-:Y:S02]  /*0d00*/  IMAD.WIDE R8, R2.reuse, 0x4, R22 ;  /* 0x0000000402087825 */ /* 0x040fe400078e0216 */
[----:B------:R-:W3:Y:S02]  /*0d10*/  LDG.E R23, desc[UR8][R22.64] ;  /* 0x0000000816177981 */ /* 0x000ee4000c1e1900 */
[C---:B------:R-:W-:Y:S02]  /*0d20*/  IMAD.WIDE R20, R2.reuse, 0x4, R8 ;  /* 0x0000000402147825 */ /* 0x040fe400078e0208 */
[----:B------:R-:W4:Y:S02]  /*0d30*/  LDG.E R19, desc[UR8][R8.64] ;  /* 0x0000000808137981 */ /* 0x000f24000c1e1900 */
[----:B------:R-:W-:Y:S02]  /*0d40*/  IMAD.WIDE R24, R2, 0x4, R20 ;  /* 0x0000000402187825 */ /* 0x000fe400078e0214 */
[----:B------:R-:W4:Y:S04]  /*0d50*/  LDG.E R21, desc[UR8][R20.64] ;  /* 0x0000000814157981 */ /* 0x000f28000c1e1900 */
[----:B------:R-:W4:Y:S01]  /*0d60*/  LDG.E R25, desc[UR8][R24.64] ;  /* 0x0000000818197981 */ /* 0x000f22000c1e1900 */
[----:B-1----:R-:W-:-:S05]  /*0d70*/  IMAD.WIDE R10, R11, 0x4, R6 ;  /* 0x000000040b0a7825 */ /* 0x002fca00078e0206 */
[----:B------:R-:W4:Y:S01]  /*0d80*/  LDG.E R0, desc[UR8][R10.64] ;  /* 0x000000080a007981 */ /* 0x000f22000c1e1900 */
[----:B--2---:R-:W-:-:S05]  /*0d90*/  IMAD.WIDE R12, R15, 0x4, R6 ;  /* 0x000000040f0c7825 */ /* 0x004fca00078e0206 */
[----:B------:R-:W2:Y:S01]  /*0da0*/  LDG.E R5, desc[UR8][R12.64] ;  /* 0x000000080c057981 */ /* 0x000ea2000c1e1900 */
[----:B---3--:R-:W-:-:S04]  /*0db0*/  IMAD.WIDE R14, R23, 0x4, R6 ;  /* 0x00000004170e7825 */ /* 0x008fc800078e0206 */
[--C-:B----4-:R-:W-:Y:S01]  /*0dc0*/  IMAD.WIDE R18, R19, 0x4, R6.reuse ;  /* 0x0000000413127825 */ /* 0x110fe200078e0206 */
[----:B------:R-:W5:Y:S03]  /*0dd0*/  LDG.E R4, desc[UR8][R14.64] ;  /* 0x000000080e047981 */ /* 0x000f66000c1e1900 */
[----:B------:R-:W-:-:S04]  /*0de0*/  IMAD.WIDE R22, R21, 0x4, R6 ;  /* 0x0000000415167825 */ /* 0x000fc800078e0206 */
[----:B------:R-:W-:Y:S02]  /*0df0*/  IMAD.WIDE R26, R25, 0x4, R6 ;  /* 0x00000004191a7825 */ /* 0x000fe400078e0206 */
[----:B------:R-:W5:Y:S04]  /*0e00*/  LDG.E R6, desc[UR8][R22.64] ;  /* 0x0000000816067981 */ /* 0x000f68000c1e1900 */
[----:B------:R-:W5:Y:S01]  /*0e10*/  LDG.E R9, desc[UR8][R26.64] ;  /* 0x000000081a097981 */ /* 0x000f62000c1e1900 */
[----:B------:R-:W0:Y:S03]  /*0e20*/  LDC.U16 R8, c[0x0][0x3aa] ;  /* 0x0000ea80ff087b82 */ /* 0x000e260000000400 */
[----:B------:R1:W5:Y:S01]  /*0e30*/  LDG.E R7, desc[UR8][R18.64] ;  /* 0x0000000812077981 */ /* 0x000362000c1e1900 */
[----:B------:R-:W-:Y:S01]  /*0e40*/  BSSY.RECONVERGENT B1, `(.L_x_11) ;  /* 0x0000030000017945 */ /* 0x000fe20003800200 */
[----:B0-----:R-:W-:-:S04]  /*0e50*/  PRMT R8, R8, 0x9910, RZ ;  /* 0x0000991008087816 */ /* 0x001fc800000000ff */
[----:B------:R-:W-:Y:S02]  /*0e60*/  ISETP.NE.AND P1, PT, R8, RZ, PT ;  /* 0x000000ff0800720c */ /* 0x000fe40003f25270 */
[----:B------:R-:W-:Y:S02]  /*0e70*/  ISETP.GE.AND P0, PT, R0, 0x1, PT ;  /* 0x000000010000780c */ /* 0x000fe40003f06270 */
[----:B------:R-:W-:Y:S02]  /*0e80*/  IABS R10, R0 ;  /* 0x00000000000a7213 */ /* 0x000fe40000000000 */
[----:B--2---:R-:W-:Y:S02]  /*0e90*/  IABS R11, R5 ;  /* 0x00000005000b7213 */ /* 0x004fe40000000000 */
[----:B------:R-:W-:Y:S02]  /*0ea0*/  ISETP.GT.AND P3, PT, R5, RZ, !P0 ;  /* 0x000000ff0500720c */ /* 0x000fe40004764270 */
[----:B------:R-:W-:-:S02]  /*0eb0*/  VIMNMX.U32 R10, PT, PT, R10, R11, PT ;  /* 0x0000000b0a0a7248 */ /* 0x000fc40003fe0000 */
[----:B------:R-:W-:-:S03]  /*0ec0*/  ISETP.GT.AND P2, PT, R5, RZ, PT ;  /* 0x000000ff0500720c */ /* 0x000fc60003f44270 */
[--C-:B-1----:R-:W-:Y:S02]  /*0ed0*/  @P0 IMAD.MOV R19, RZ, RZ, -R10.reuse ;  /* 0x000000ffff130224 */ /* 0x102fe400078e0a0a */
[----:B------:R-:W-:-:S03]  /*0ee0*/  @!P0 IMAD.MOV R11, RZ, RZ, -R10 ;  /* 0x000000ffff0b8224 */ /* 0x000fc600078e0a0a */
[----:B------:R-:W-:Y:S01]  /*0ef0*/  @P0 SEL R19, R10, R19, P2 ;  /* 0x000000130a130207 */ /* 0x000fe20001000000 */
        /* <DEDUP_REMOVED lines=11> */
.L_x_12:
[----:B------:R-:W0:Y:S01]  /*0fb0*/  LDCU UR4, c[0x0][0x3ac] ;  /* 0x00007580ff0477ac */ /* 0x000e220008000800 */
[C-C-:B------:R-:W-:Y:S02]  /*0fc0*/  IMAD.IADD R10, R0.reuse, 0x1, R5.reuse ;  /* 0x00000001000a7824 */ /* 0x140fe400078e0205 */
[----:B------:R-:W-:Y:S02]  /*0fd0*/  IMAD.IADD R11, R0, 0x1, -R5 ;  /* 0x00000001000b7824 */ /* 0x000fe400078e0a05 */
[----:B------:R-:W-:Y:S01]  /*0fe0*/  IMAD.MOV.U32 R16, RZ, RZ, RZ ;  /* 0x000000ffff107224 */ /* 0x000fe200078e00ff */
[----:B------:R-:W-:Y:S02]  /*0ff0*/  IABS R15, R10 ;  /* 0x0000000a000f7213 */ /* 0x000fe40000000000 */
        /* <DEDUP_REMOVED lines=11> */
[----:B--2---:R-:W-:-:S04]  /*10b0*/  @!P3 IMAD.WIDE.U32 R14, R21, 0x4, R10 ;  /* 0x00000004150eb825 */ /* 0x004fc800078e000a */
[----:B------:R-:W-:-:S06]  /*10c0*/  IMAD.MOV.U32 R11, RZ, RZ, RZ ;  /* 0x000000ffff0b7224 */ /* 0x000fcc00078e00ff */
[----:B------:R-:W3:Y:S01]  /*10d0*/  @!P3 LDG.E R11, desc[UR8][R14.64] ;  /* 0x000000080e0bb981 */ /* 0x000ee2000c1e1900 */
[----:B0-----:R-:W-:Y:S01]  /*10e0*/  IMAD.U32 R10, RZ, RZ, UR4 ;  /* 0x00000004ff0a7e24 */ /* 0x001fe2000f8e00ff */
[----:B---3--:R-:W-:-:S04]  /*10f0*/  IADD3 R19, PT, PT, -R11, R16, R19 ;  /* 0x000000100b137210 */ /* 0x008fc80007ffe113 */
[----:B------:R-:W-:Y:S01]  /*1100*/  ISETP.GT.AND P2, PT, R19, R10, PT ;  /* 0x0000000a1300720c */ /* 0x000fe20003f44270 */
[----:B------:R-:W-:-:S12]  /*1110*/  IMAD.U32 R11, RZ, RZ, UR10 ;  /* 0x0000000aff0b7e24 */ /* 0x000fd8000f8e00ff */
[----:B------:R-:W-:-:S05]  /*1120*/  @!P2 IMAD.MOV R16, RZ, RZ, -R10 ;  /* 0x000000ffff10a224 */ /* 0x000fca00078e0a0a */
[----:B------:R-:W-:-:S07]  /*1130*/  @!P2 VIMNMX R11, PT, PT, R19, R16, !PT ;  /* 0x00000010130ba248 */ /* 0x000fce0007fe0100 */
.L_x_13:
[----:B------:R-:W-:Y:S05]  /*1140*/  BSYNC.RECONVERGENT B1 ;  /* 0x0000000000017941 */ /* 0x000fea0003800200 */
.L_x_11:
[----:B-----5:R-:W-:Y:S01]  /*1150*/  ISETP.GE.AND P4, PT, R4, 0x1, PT ;  /* 0x000000010400780c */ /* 0x020fe20003f86270 */
[----:B------:R-:W-:Y:S01]  /*1160*/  BSSY.RECONVERGENT B1, `(.L_x_14) ;  /* 0x000002c000017945 */ /* 0x000fe20003800200 */
[----:B------:R-:W-:Y:S02]  /*1170*/  IABS R12, R4 ;  /* 0x00000004000c7213 */ /* 0x000fe40000000000 */
[----:B------:R-:W-:Y:S02]  /*1180*/  IABS R13, R7 ;  /* 0x00000007000d7213 */ /* 0x000fe40000000000 */
[----:B------:R-:W-:Y:S02]  /*1190*/  ISETP.GT.AND P3, PT, R7, RZ, PT ;  /* 0x000000ff0700720c */ /* 0x000fe40003f64270 */
[----:B------:R-:W-:-:S05]  /*11a0*/  VIMNMX.U32 R12, PT, PT, R12, R13, PT ;  /* 0x0000000d0c0c7248 */ /* 0x000fca0003fe0000 */
[--C-:B------:R-:W-:Y:S01]  /*11b0*/  @P4 IMAD.MOV R21, RZ, RZ, -R12.reuse ;  /* 0x000000ffff154224 */ /* 0x100fe200078e0a0c */
[----:B------:R-:W-:Y:S01]  /*11c0*/  @P4 PLOP3.LUT P2, PT, P3, PT, PT, 0x80, 0x8 ;  /* 0x000000000008481c */ /* 0x000fe20001f4f070 */
[----:B------:R-:W-:-:S03]  /*11d0*/  @!P4 IMAD.MOV R13, RZ, RZ, -R12 ;  /* 0x000000ffff0dc224 */ /* 0x000fc600078e0a0c */
[----:B------:R-:W-:Y:S02]  /*11e0*/  @P4 SEL R21, R12, R21, P2 ;  /* 0x000000150c154207 */ /* 0x000fe40001000000 */
[----:B------:R-:W-:Y:S02]  /*11f0*/  @!P4 PLOP3.LUT P2, PT, P3, PT, PT, 0x80, 0x8 ;  /* 0x000000000008c81c */ /* 0x000fe40001f4f070 */
[----:B------:R-:W-:Y:S02]  /*1200*/  PLOP3.LUT P3, PT, PT, PT, PT, 0x8, 0x80 ;  /* 0x000000000080781c */ /* 0x000fe40003f6e170 */
[----:B------:R-:W-:-:S13]  /*1210*/  @!P4 PLOP3.LUT P3, PT, P2, PT, PT, 0x80, 0x8 ;  /* 0x000000000008c81c */ /* 0x000fda000176f070 */
[----:B------:R-:W-:-:S04]  /*1220*/  @P3 IMAD.MOV.U32 R12, RZ, RZ, R13 ;  /* 0x000000ffff0c3224 */ /* 0x000fc800078e000d */
        /* <DEDUP_REMOVED lines=8> */
.L_x_15:
        /* <DEDUP_REMOVED lines=10> */
[-C--:B------:R-:W-:Y:S02]  /*1350*/  ISETP.GE.AND P3, PT, R19, R8.reuse, PT ;  /* 0x000000081300720c */ /* 0x080fe40003f66270 */
[----:B------:R-:W-:-:S11]  /*1360*/  ISETP.GE.AND P4, PT, R23, R8, PT ;  /* 0x000000081700720c */ /* 0x000fd60003f86270 */
[----:B------:R-:W0:Y:S08]  /*1370*/  @!P3 LDC.64 R14, c[0x0][0x3b0] ;  /* 0x0000ec00ff0ebb82 */ /* 0x000e300000000a00 */
[----:B------:R-:W1:Y:S01]  /*1380*/  @!P4 LDC.64 R12, c[0x0][0x3b0] ;  /* 0x0000ec00ff0ccb82 */ /* 0x000e620000000a00 */
[----:B0-----:R-:W-:-:S05]  /*1390*/  @!P3 IMAD.WIDE.U32 R14, R19, 0x4, R14 ;  /* 0x00000004130eb825 */ /* 0x001fca00078e000e */
[----:B------:R-:W2:Y:S01]  /*13a0*/  @!P3 LDG.E R16, desc[UR8][R14.64] ;  /* 0x000000080e10b981 */ /* 0x000ea2000c1e1900 */
[----:B-1----:R-:W-:-:S05]  /*13b0*/  @!P4 IMAD.WIDE.U32 R12, R23, 0x4, R12 ;  /* 0x00000004170cc825 */ /* 0x002fca00078e000c */
[----:B------:R-:W2:Y:S01]  /*13c0*/  @!P4 LDG.E R18, desc[UR8][R12.64] ;  /* 0x000000080c12c981 */ /* 0x000ea2000c1e1900 */
[----:B------:R-:W-:Y:S01]  /*13d0*/  IMAD.U32 R19, RZ, RZ, UR10 ;  /* 0x0000000aff137e24 */ /* 0x000fe2000f8e00ff */
[----:B--2---:R-:W-:-:S04]  /*13e0*/  IADD3 R21, PT, PT, -R18, R16, R21 ;  /* 0x0000001012157210 */ /* 0x004fc80007ffe115 */
[----:B------:R-:W-:-:S13]  /*13f0*/  ISETP.GT.AND P3, PT, R21, R10, PT ;  /* 0x0000000a1500720c */ /* 0x000fda0003f64270 */
[----:B------:R-:W-:-:S05]  /*1400*/  @!P3 IMAD.MOV R16, RZ, RZ, -R10 ;  /* 0x000000ffff10b224 */ /* 0x000fca00078e0a0a */
[----:B------:R-:W-:-:S07]  /*1410*/  @!P3 VIMNMX R19, PT, PT, R21, R16, !PT ;  /* 0x000000101513b248 */ /* 0x000fce0007fe0100 */
.L_x_16:
[----:B------:R-:W-:Y:S05]  /*1420*/  BSYNC.RECONVERGENT B1 ;  /* 0x0000000000017941 */ /* 0x000fea0003800200 */
.L_x_14:
[----:B------:R-:W-:Y:S01]  /*1430*/  ISETP.GE.AND P5, PT, R6, 0x1, PT ;  /* 0x000000010600780c */ /* 0x000fe20003fa6270 */
        /* <DEDUP_REMOVED lines=21> */
.L_x_18:
        /* <DEDUP_REMOVED lines=23> */
.L_x_19:
[----:B------:R-:W-:Y:S05]  /*1700*/  BSYNC.RECONVERGENT B1 ;  /* 0x0000000000017941 */ /* 0x000fea0003800200 */
.L_x_17:
[----:B------:R-:W-:Y:S01]  /*1710*/  ISETP.GE.AND P4, PT, R11, 0x1, PT ;  /* 0x000000010b00780c */ /* 0x000fe20003f86270 */
[----:B------:R-:W-:Y:S01]  /*1720*/  BSSY.RECONVERGENT B1, `(.L_x_20) ;  /* 0x000002b000017945 */ /* 0x000fe20003800200 */
[----:B------:R-:W-:Y:S02]  /*1730*/  IABS R18, R11 ;  /* 0x0000000b00127213 */ /* 0x000fe40000000000 */
[----:B------:R-:W-:Y:S02]  /*1740*/  IABS R21, R19 ;  /* 0x0000001300157213 */ /* 0x000fe40000000000 */
[C---:B------:R-:W-:Y:S02]  /*1750*/  ISETP.GT.AND P6, PT, R19.reuse, RZ, !P4 ;  /* 0x000000ff1300720c */ /* 0x040fe400067c4270 */
[----:B------:R-:W-:Y:S02]  /*1760*/  VIMNMX.U32 R12, PT, PT, R18, R21, PT ;  /* 0x00000015120c7248 */ /* 0x000fe40003fe0000 */
[----:B------:R-:W-:-:S03]  /*1770*/  ISETP.GT.AND P5, PT, R19, RZ, PT ;  /* 0x000000ff1300720c */ /* 0x000fc60003fa4270 */
[--C-:B------:R-:W-:Y:S02]  /*1780*/  @P4 IMAD.MOV R23, RZ, RZ, -R12.reuse ;  /* 0x000000ffff174224 */ /* 0x100fe400078e0a0c */
[----:B------:R-:W-:-:S03]  /*1790*/  @!P4 IMAD.MOV R13, RZ, RZ, -R12 ;  /* 0x000000ffff0dc224 */ /* 0x000fc600078e0a0c */
[----:B------:R-:W-:Y:S01]  /*17a0*/  @P4 SEL R23, R12, R23, P5 ;  /* 0x000000170c174207 */ /* 0x000fe20002800000 */
[----:B------:R-:W-:-:S04]  /*17b0*/  @P6 IMAD.MOV.U32 R12, RZ, RZ, R13 ;  /* 0x000000ffff0c6224 */ /* 0x000fc800078e000d */
[----:B------:R-:W-:Y:S01]  /*17c0*/  @!P4 IMAD.MOV.U32 R23, RZ, RZ, R12 ;  /* 0x000000ffff17c224 */ /* 0x000fe200078e000c */
[----:B------:R-:W-:Y:S06]  /*17d0*/  @P1 BRA `(.L_x_21) ;  /* 0x00000000001c1947 */ /* 0x000fec0003800000 */
[----:B------:R-:W0:Y:S01]  /*17e0*/  LDCU UR4, c[0x0][0x3d8] ;  /* 0x00007b00ff0477ac */ /* 0x000e220008000800 */
[----:B------:R-:W-:Y:S01]  /*17f0*/  ISETP.GT.AND P5, PT, R23, R10, PT ;  /* 0x0000000a1700720c */ /* 0x000fe20003fa4270 */
[----:B0-----:R-:W-:-:S12]  /*1800*/  IMAD.U32 R20, RZ, RZ, UR4 ;  /* 0x00000004ff147e24 */ /* 0x001fd8000f8e00ff */
[----:B------:R-:W-:Y:S05]  /*1810*/  @P5 BRA `(.L_x_22) ;  /* 0x00000000006c5947 */ /* 0x000fea0003800000 */
[----:B------:R-:W-:-:S05]  /*1820*/  IMAD.MOV R20, RZ, RZ, -R10 ;  /* 0x000000ffff147224 */ /* 0x000fca00078e0a0a */
[----:B------:R-:W-:Y:S01]  /*1830*/  VIMNMX R20, PT, PT, R23, R20, !PT ;  /* 0x0000001417147248 */ /* 0x000fe20007fe0100 */
[----:B------:R-:W-:Y:S06]  /*1840*/  BRA `(.L_x_22) ;  /* 0x0000000000607947 */ /* 0x000fec0003800000 */
.L_x_21:
[----:B------:R-:W0:Y:S01]  /*1850*/  LDCU UR4, c[0x0][0x3ac] ;  /* 0x00007580ff0477ac */ /* 0x000e220008000800 */
[----:B------:R-:W-:Y:S02]  /*1860*/  IMAD.IADD R12, R19, 0x1, R11 ;  /* 0x00000001130c7824 */ /* 0x000fe400078e020b */
        /* <DEDUP_REMOVED lines=16> */
[----:B------:R-:W0:Y:S01]  /*1970*/  LDCU UR4, c[0x0][0x3d8] ;  /* 0x00007b00ff0477ac */ /* 0x000e220008000800 */
[----:B--2---:R-:W-:-:S04]  /*1980*/  IADD3 R23, PT, PT, -R22, R20, R23 ;  /* 0x0000001416177210 */ /* 0x004fc80007ffe117 */
[----:B------:R-:W-:Y:S01]  /*1990*/  ISETP.GT.AND P5, PT, R23, R10, PT ;  /* 0x0000000a1700720c */ /* 0x000fe20003fa4270 */
[----:B0-----:R-:W-:-:S12]  /*19a0*/  IMAD.U32 R20, RZ, RZ, UR4 ;  /* 0x00000004ff147e24 */ /* 0x001fd8000f8e00ff */
[----:B------:R-:W-:-:S05]  /*19b0*/  @!P5 IMAD.MOV R22, RZ, RZ, -R10 ;  /* 0x000000ffff16d224 */ /* 0x000fca00078e0a0a */
[----:B------:R-:W-:-:S07]  /*19c0*/  @!P5 VIMNMX R20, PT, PT, R23, R22, !PT ;  /* 0x000000161714d248 */ /* 0x000fce0007fe0100 */
.L_x_22:
[----:B------:R-:W-:Y:S05]  /*19d0*/  BSYNC.RECONVERGENT B1 ;  /* 0x0000000000017941 */ /* 0x000fea0003800200 */
.L_x_20:
[----:B------:R-:W-:Y:S01]  /*19e0*/  ISETP.GE.AND P6, PT, R19, 0x1, PT ;  /* 0x000000011300780c */ /* 0x000fe20003fc6270 */
[----:B------:R-:W-:Y:S01]  /*19f0*/  BSSY.RECONVERGENT B1, `(.L_x_23) ;  /* 0x000002f000017945 */ /* 0x000fe20003800200 */
[----:B------:R-:W-:Y:S02]  /*1a00*/  IABS R22, R16 ;  /* 0x0000001000167213 */ /* 0x000fe40000000000 */
[----:B------:R-:W-:Y:S02]  /*1a10*/  P2R R13, PR, RZ, 0x1 ;  /* 0x00000001ff0d7803 */ /* 0x000fe40000000000 */
[----:B------:R-:W-:Y:S02]  /*1a20*/  VIMNMX.U32 R12, PT, PT, R21, R22, PT ;  /* 0x00000016150c7248 */ /* 0x000fe40003fe0000 */
[----:B------:R-:W-:-:S05]  /*1a30*/  ISETP.GT.AND P0, PT, R16, RZ, PT ;  /* 0x000000ff1000720c */ /* 0x000fca0003f04270 */
[--C-:B------:R-:W-:Y:S01]  /*1a40*/  @P6 IMAD.MOV R21, RZ, RZ, -R12.reuse ;  /* 0x000000ffff156224 */ /* 0x100fe200078e0a0c */
[----:B------:R-:W-:Y:S01]  /*1a50*/  @P6 PLOP3.LUT P5, PT, P0, PT, PT, 0x80, 0x8 ;  /* 0x000000000008681c */ /* 0x000fe200007af070 */
[----:B------:R-:W-:-:S03]  /*1a60*/  @!P6 IMAD.MOV R14, RZ, RZ, -R12 ;  /* 0x000000ffff0ee224 */ /* 0x000fc600078e0a0c */
[----:B------:R-:W-:Y:S02]  /*1a70*/  @P6 SEL R21, R12, R21, P5 ;  /* 0x000000150c156207 */ /* 0x000fe40002800000 */
[----:B------:R-:W-:Y:S02]  /*1a80*/  @!P6 PLOP3.LUT P5, PT, P0, PT, PT, 0x80, 0x8 ;  /* 0x000000000008e81c */ /* 0x000fe400007af070 */
[----:B------:R-:W-:Y:S02]  /*1a90*/  PLOP3.LUT P0, PT, PT, PT, PT, 0x8, 0x80 ;  /* 0x000000000080781c */ /* 0x000fe40003f0e170 */
[----:B------:R-:W-:-:S13]  /*1aa0*/  @!P6 PLOP3.LUT P0, PT, P5, PT, PT, 0x80, 0x8 ;  /* 0x000000000008e81c */ /* 0x000fda0002f0f070 */
[----:B------:R-:W-:Y:S01]  /*1ab0*/  @P0 IMAD.MOV.U32 R12, RZ, RZ, R14 ;  /* 0x000000ffff0c0224 */ /* 0x000fe200078e000e */
[----:B------:R-:W-:-:S03]  /*1ac0*/  ISETP.NE.AND P0, PT, R13, RZ, PT ;  /* 0x000000ff0d00720c */ /* 0x000fc60003f05270 */
[----:B------:R-:W-:Y:S01]  /*1ad0*/  @!P6 IMAD.MOV.U32 R21, RZ, RZ, R12 ;  /* 0x000000ffff15e224 */ /* 0x000fe200078e000c */
[----:B------:R-:W-:Y:S09]  /*1ae0*/  @P1 BRA `(.L_x_24) ;  /* 0x00000000001c1947 */ /* 0x000ff20003800000 */
[----:B------:R-:W0:Y:S01]  /*1af0*/  LDCU UR4, c[0x0][0x3d8] ;  /* 0x00007b00ff0477ac */ /* 0x000e220008000800 */
[----:B------:R-:W-:Y:S01]  /*1b00*/  ISETP.GT.AND P6, PT, R21, R10, PT ;  /* 0x0000000a1500720c */ /* 0x000fe20003fc4270 */
[----:B0-----:R-:W-:-:S12]  /*1b10*/  IMAD.U32 R19, RZ, RZ, UR4 ;  /* 0x00000004ff137e24 */ /* 0x001fd8000f8e00ff */
[----:B------:R-:W-:Y:S05]  /*1b20*/  @P6 BRA `(.L_x_25) ;  /* 0x00000000006c6947 */ /* 0x000fea0003800000 */
[----:B------:R-:W-:-:S05]  /*1b30*/  IMAD.MOV R12, RZ, RZ, -R10 ;  /* 0x000000ffff0c7224 */ /* 0x000fca00078e0a0a */
[----:B------:R-:W-:Y:S01]  /*1b40*/  VIMNMX R19, PT, PT, R21, R12, !PT ;  /* 0x0000000c15137248 */ /* 0x000fe20007fe0100 */
[----:B------:R-:W-:Y:S06]  /*1b50*/  BRA `(.L_x_25) ;  /* 0x0000000000607947 */ /* 0x000fec0003800000 */
.L_x_24:
[----:B------:R-:W0:Y:S01]  /*1b60*/  LDCU UR4, c[0x0][0x3ac] ;  /* 0x00007580ff0477ac */ /* 0x000e220008000800 */
[----:B------:R-:W-:Y:S02]  /*1b70*/  IMAD.IADD R12, R16, 0x1, R19 ;  /* 0x00000001100c7824 */ /* 0x000fe400078e0213 */
[----:B------:R-:W-:Y:S02]  /*1b80*/  IMAD.IADD R19, R19, 0x1, -R16 ;  /* 0x0000000113137824 */ /* 0x000fe400078e0a10 */
[----:B------:R-:W-:Y:S01]  /*1b90*/  IMAD.MOV.U32 R24, RZ, RZ, RZ ;  /* 0x000000ffff187224 */ /* 0x000fe200078e00ff */
[----:B------:R-:W-:Y:S02]  /*1ba0*/  IABS R12, R12 ;  /* 0x0000000c000c7213 */ /* 0x000fe40000000000 */
[----:B------:R-:W-:Y:S01]  /*1bb0*/  IABS R19, R19 ;  /* 0x0000001300137213 */ /* 0x000fe20000000000 */
[----:B0-----:R-:W-:-:S06]  /*1bc0*/  ULOP3.LUT UR4, UR4, 0xffff, URZ, 0xc0, !UPT ;  /* 0x0000ffff04047892 */ /* 0x001fcc000f8ec0ff */
[----:B------:R-:W-:Y:S02]  /*1bd0*/  SHF.R.U32.HI R15, RZ, UR4, R12 ;  /* 0x00000004ff0f7c19 */ /* 0x000fe4000801160c */
[----:B------:R-:W-:Y:S02]  /*1be0*/  SHF.R.U32.HI R23, RZ, UR4, R19 ;  /* 0x00000004ff177c19 */ /* 0x000fe40008011613 */
[----:B------:R-:W-:-:S13]  /*1bf0*/  ISETP.GE.AND P6, PT, R15, R8, PT ;  /* 0x000000080f00720c */ /* 0x000fda0003fc6270 */
[----:B------:R-:W0:Y:S02]  /*1c00*/  @!P6 LDC.64 R12, c[0x0][0x3b0] ;  /* 0x0000ec00ff0ceb82 */ /* 0x000e240000000a00 */
[----:B0-----:R-:W-:-:S05]  /*1c10*/  @!P6 IMAD.WIDE.U32 R14, R15, 0x4, R12 ;  /* 0x000000040f0ee825 */ /* 0x001fca00078e000c */
[----:B------:R-:W2:Y:S01]  /*1c20*/  @!P6 LDG.E R24, desc[UR8][R14.64] ;  /* 0x000000080e18e981 */ /* 0x000ea2000c1e1900 */
[----:B------:R-:W-:Y:S01]  /*1c30*/  ISETP.GE.AND P6, PT, R23, R8, PT ;  /* 0x000000081700720c */ /* 0x000fe20003fc6270 */
[----:B------:R-:W-:-:S12]  /*1c40*/  IMAD.MOV.U32 R19, RZ, RZ, RZ ;  /* 0x000000ffff137224 */ /* 0x000fd800078e00ff */
[----:B------:R-:W0:Y:S02]  /*1c50*/  @!P6 LDC.64 R12, c[0x0][0x3b0] ;  /* 0x0000ec00ff0ceb82 */ /* 0x000e240000000a00 */
[----:B0-----:R-:W-:-:S05]  /*1c60*/  @!P6 IMAD.WIDE.U32 R12, R23, 0x4, R12 ;  /* 0x00000004170ce825 */ /* 0x001fca00078e000c */
[----:B------:R-:W2:Y:S01]  /*1c70*/  @!P6 LDG.E R19, desc[UR8][R12.64] ;  /* 0x000000080c13e981 */ /* 0x000ea2000c1e1900 */
[----:B------:R-:W0:Y:S01]  /*1c80*/  LDCU UR4, c[0x0][0x3d8] ;  /* 0x00007b00ff0477ac */ /* 0x000e220008000800 */
[----:B--2---:R-:W-:Y:S01]  /*1c90*/  IADD3 R21, PT, PT, -R19, R24, R21 ;  /* 0x0000001813157210 */ /* 0x004fe20007ffe115 */
[----:B0-----:R-:W-:-:S03]  /*1ca0*/  IMAD.U32 R19, RZ, RZ, UR4 ;  /* 0x00000004ff137e24 */ /* 0x001fc6000f8e00ff */
[----:B------:R-:W-:-:S13]  /*1cb0*/  ISETP.GT.AND P6, PT, R21, R10, PT ;  /* 0x0000000a1500720c */ /* 0x000fda0003fc4270 */
[----:B------:R-:W-:-:S05]  /*1cc0*/  @!P6 IMAD.MOV R24, RZ, RZ, -R10 ;  /* 0x000000ffff18e224 */ /* 0x000fca00078e0a0a */
[----:B------:R-:W-:-:S07]  /*1cd0*/  @!P6 VIMNMX R19, PT, PT, R21, R24, !PT ;  /* 0x000000181513e248 */ /* 0x000fce0007fe0100 */
.L_x_25:
[----:B------:R-:W-:Y:S05]  /*1ce0*/  BSYNC.RECONVERGENT B1 ;  /* 0x0000000000017941 */ /* 0x000fea0003800200 */
.L_x_23:
[----:B------:R-:W-:Y:S01]  /*1cf0*/  PLOP3.LUT P6, PT, PT, PT, PT, 0x8, 0x80 ;  /* 0x000000000080781c */ /* 0x000fe20003fce170 */
[----:B------:R-:W-:Y:S01]  /*1d00*/  BSSY.RECONVERGENT B1, `(.L_x_26) ;  /* 0x0000028000017945 */ /* 0x000fe20003800200 */
[----:B------:R-:W-:Y:S02]  /*1d10*/  @!P4 PLOP3.LUT P6, PT, P5, PT, PT, 0x80, 0x8 ;  /* 0x000000000008c81c */ /* 0x000fe40002fcf070 */
[----:B------:R-:W-:-:S05]  /*1d20*/  VIMNMX.U32 R18, PT, PT, R18, R22, PT ;  /* 0x0000001612127248 */ /* 0x000fca0003fe0000 */
        /* <DEDUP_REMOVED lines=13> */
.L_x_27:
[----:B------:R-:W0:Y:S01]  /*1e00*/  LDCU UR4, c[0x0][0x3ac] ;  /* 0x00007580ff0477ac */ /* 0x000e220008000800 */
[----:B------:R-:W-:Y:S02]  /*1e10*/  IMAD.IADD R12, R11, 0x1, -R16 ;  /* 0x000000010b0c7824 */ /* 0x000fe400078e0a10 */
[----:B------:R-:W-:Y:S02]  /*1e20*/  IMAD.IADD R11, R16, 0x1, R11 ;  /* 0x00000001100b7824 */ /* 0x000fe400078e020b */
[----:B------:R-:W-:Y:S01]  /*1e30*/  IMAD.MOV.U32 R16, RZ, RZ, RZ ;  /* 0x000000ffff107224 */ /* 0x000fe200078e00ff */
[----:B------:R-:W-:Y:S02]  /*1e40*/  IABS R12, R12 ;  /* 0x0000000c000c7213 */ /* 0x000fe40000000000 */
[----:B------:R-:W-:Y:S01]  /*1e50*/  IABS R11, R11 ;  /* 0x0000000b000b7213 */ /* 0x000fe20000000000 */
[----:B0-----:R-:W-:-:S06]  /*1e60*/  ULOP3.LUT UR4, UR4, 0xffff, URZ, 0xc0, !UPT ;  /* 0x0000ffff04047892 */ /* 0x001fcc000f8ec0ff */
[----:B------:R-:W-:Y:S02]  /*1e70*/  SHF.R.U32.HI R25, RZ, UR4, R12 ;  /* 0x00000004ff197c19 */ /* 0x000fe4000801160c */
[----:B------:R-:W-:Y:S01]  /*1e80*/  SHF.R.U32.HI R23, RZ, UR4, R11 ;  /* 0x00000004ff177c19 */ /* 0x000fe2000801160b */
[----:B------:R-:W-:Y:S01]  /*1e90*/  IMAD.MOV.U32 R11, RZ, RZ, RZ ;  /* 0x000000ffff0b7224 */ /* 0x000fe200078e00ff */
        /* <DEDUP_REMOVED lines=14> */
.L_x_28:
[----:B------:R-:W-:Y:S05]  /*1f80*/  BSYNC.RECONVERGENT B1 ;  /* 0x0000000000017941 */ /* 0x000fea0003800200 */
.L_x_26:
        /* <DEDUP_REMOVED lines=23> */
.L_x_30:
[----:B------:R-:W0:Y:S01]  /*2100*/  LDCU UR4, c[0x0][0x3ac] ;  /* 0x00007580ff0477ac */ /* 0x000e220008000800 */
[C-C-:B------:R-:W-:Y:S02]  /*2110*/  IMAD.IADD R12, R5.reuse, 0x1, R19.reuse ;  /* 0x00000001050c7824 */ /* 0x140fe400078e0213 */
[----:B------:R-:W-:Y:S02]  /*2120*/  IMAD.IADD R5, R5, 0x1, -R19 ;  /* 0x0000000105057824 */ /* 0x000fe400078e0a13 */
[----:B------:R-:W-:Y:S01]  /*2130*/  IMAD.MOV.U32 R18, RZ, RZ, RZ ;  /* 0x000000ffff127224 */ /* 0x000fe200078e00ff */
[----:B------:R-:W-:Y:S02]  /*2140*/  IABS R12, R12 ;  /* 0x0000000c000c7213 */ /* 0x000fe40000000000 */
[----:B------:R-:W-:-:S03]  /*2150*/  IABS R13, R5 ;  /* 0x00000005000d7213 */ /* 0x000fc60000000000 */
[----:B------:R-:W-:Y:S02]  /*2160*/  IMAD.MOV.U32 R5, RZ, RZ, R12 ;  /* 0x000000ffff057224 */ /* 0x000fe400078e000c */
[----:B------:R-:W-:Y:S01]  /*2170*/  IMAD.MOV.U32 R12, RZ, RZ, R13 ;  /* 0x000000ffff0c7224 */ /* 0x000fe200078e000d */
        /* <DEDUP_REMOVED lines=8> */
[----:B------:R-:W-:Y:S01]  /*2200*/  IMAD.MOV.U32 R5, RZ, RZ, RZ ;  /* 0x000000ffff057224 */ /* 0x000fe200078e00ff */
[----:B------:R-:W2:Y:S01]  /*2210*/  @!P5 LDG.E R18, desc[UR8][R14.64] ;  /* 0x000000080e12d981 */ /* 0x000ea2000c1e1900 */
[----:B-1----:R-:W-:-:S05]  /*2220*/  @!P6 IMAD.WIDE.U32 R12, R23, 0x4, R12 ;  /* 0x00000004170ce825 */ /* 0x002fca00078e000c */
[----:B------:R-:W2:Y:S01]  /*2230*/  @!P6 LDG.E R5, desc[UR8][R12.64] ;  /* 0x000000080c05e981 */ /* 0x000ea2000c1e1900 */
[----:B------:R-:W0:Y:S02]  /*2240*/  LDCU UR4, c[0x0][0x3d8] ;  /* 0x00007b00ff0477ac */ /* 0x000e240008000800 */
[----:B0-----:R-:W-:Y:S01]  /*2250*/  IMAD.U32 R23, RZ, RZ, UR4 ;  /* 0x00000004ff177e24 */ /* 0x001fe2000f8e00ff */
[----:B--2---:R-:W-:-:S04]  /*2260*/  IADD3 R5, PT, PT, -R5, R18, R21 ;  /* 0x0000001205057210 */ /* 0x004fc80007ffe115 */
[----:B------:R-:W-:-:S13]  /*2270*/  ISETP.GT.AND P5, PT, R5, R10, PT ;  /* 0x0000000a0500720c */ /* 0x000fda0003fa4270 */
[----:B------:R-:W-:-:S05]  /*2280*/  @!P5 IMAD.MOV R18, RZ, RZ, -R10 ;  /* 0x000000ffff12d224 */ /* 0x000fca00078e0a0a */
[----:B------:R-:W-:-:S07]  /*2290*/  @!P5 VIMNMX R23, PT, PT, R5, R18, !PT ;  /* 0x000000120517d248 */ /* 0x000fce0007fe0100 */
.L_x_31:
[----:B------:R-:W-:Y:S05]  /*22a0*/  BSYNC.RECONVERGENT B1 ;  /* 0x0000000000017941 */ /* 0x000fea0003800200 */
.L_x_29:
[----:B------:R-:W0:Y:S01]  /*22b0*/  LDC.64 R12, c[0x0][0x390] ;  /* 0x0000e400ff0c7b82 */ /* 0x000e220000000a00 */
[----:B------:R-:W-:Y:S01]  /*22c0*/  IABS R15, R0 ;  /* 0x00000000000f7213 */ /* 0x000fe20000000000 */
[----:B------:R-:W-:Y:S01]  /*22d0*/  BSSY.RECONVERGENT B1, `(.L_x_32) ;  /* 0x000002a000017945 */ /* 0x000fe20003800200 */
[----:B------:R-:W-:Y:S02]  /*22e0*/  PLOP3.LUT P5, PT, PT, PT, PT, 0x8, 0x80 ;  /* 0x000000000080781c */ /* 0x000fe40003fae170 */
[----:B------:R-:W-:Y:S02]  /*22f0*/  @!P0 PLOP3.LUT P5, PT, P4, PT, PT, 0x80, 0x8 ;  /* 0x000000000008881c */ /* 0x000fe400027af070 */
[----:B------:R-:W-:Y:S01]  /*2300*/  VIMNMX.U32 R16, PT, PT, R15, R16, PT ;  /* 0x000000100f107248 */ /* 0x000fe20003fe0000 */
[----:B------:R-:W1:Y:S04]  /*2310*/  LDC R5, c[0x0][0x3d8] ;  /* 0x0000f600ff057b82 */ /* 0x000e680000000800 */
[----:B------:R-:W-:-:S02]  /*2320*/  @P0 IMAD.MOV R21, RZ, RZ, -R16 ;  /* 0x000000ffff150224 */ /* 0x000fc400078e0a10 */
[----:B------:R-:W-:-:S03]  /*2330*/  @!P0 IMAD.MOV R14, RZ, RZ, -R16 ;  /* 0x000000ffff0e8224 */ /* 0x000fc600078e0a10 */
[----:B------:R-:W-:Y:S01]  /*2340*/  @P0 SEL R21, R16, R21, P4 ;  /* 0x0000001510150207 */ /* 0x000fe20002000000 */
[----:B------:R-:W-:-:S04]  /*2350*/  @P5 IMAD.MOV.U32 R16, RZ, RZ, R14 ;  /* 0x000000ffff105224 */ /* 0x000fc800078e000e */
[----:B------:R-:W-:Y:S02]  /*2360*/  @!P0 IMAD.MOV.U32 R21, RZ, RZ, R16 ;  /* 0x000000ffff158224 */ /* 0x000fe400078e0010 */
[----:B0-----:R-:W-:-:S05]  /*2370*/  IMAD.WIDE R12, R17, 0x4, R12 ;  /* 0x00000004110c7825 */ /* 0x001fca00078e020c */
[----:B------:R0:W-:Y:S01]  /*2380*/  STG.E desc[UR8][R12.64], R23 ;  /* 0x000000170c007986 */ /* 0x0001e2000c101908 */
[----:B------:R-:W-:Y:S05]  /*2390*/  @P1 BRA `(.L_x_33) ;  /* 0x0000000000181947 */ /* 0x000fea0003800000 */
[----:B------:R-:W-:Y:S01]  /*23a0*/  ISETP.GT.AND P0, PT, R21, R10, PT ;  /* 0x0000000a1500720c */ /* 0x000fe20003f04270 */
[----:B01----:R-:W-:-:S12]  /*23b0*/  IMAD.MOV.U32 R23, RZ, RZ, R5 ;  /* 0x000000ffff177224 */ /* 0x003fd800078e0005 */
[----:B------:R-:W-:Y:S05]  /*23c0*/  @P0 BRA `(.L_x_34) ;  /* 0x0000000000680947 */ /* 0x000fea0003800000 */
[----:B------:R-:W-:-:S05]  /*23d0*/  IMAD.MOV R0, RZ, RZ, -R10 ;  /* 0x000000ffff007224 */ /* 0x000fca00078e0a0a */
[----:B------:R-:W-:Y:S01]  /*23e0*/  VIMNMX R23, PT, PT, R21, R0, !PT ;  /* 0x0000000015177248 */ /* 0x000fe20007fe0100 */
[----:B------:R-:W-:Y:S06]  /*23f0*/  BRA `(.L_x_34) ;  /* 0x00000000005c7947 */ /* 0x000fec0003800000 */
.L_x_33:
[----:B------:R-:W2:Y:S01]  /*2400*/  LDCU UR4, c[0x0][0x3ac] ;  /* 0x00007580ff0477ac */ /* 0x000ea20008000800 */
[C-C-:B------:R-:W-:Y:S02]  /*2410*/  IMAD.IADD R14, R0.reuse, 0x1, -R19.reuse ;  /* 0x00000001000e7824 */ /* 0x140fe400078e0a13 */
[----:B------:R-:W-:Y:S02]  /*2420*/  IMAD.IADD R0, R0, 0x1, R19 ;  /* 0x0000000100007824 */ /* 0x000fe400078e0213 */
[----:B------:R-:W-:Y:S01]  /*2430*/  IMAD.MOV.U32 R18, RZ, RZ, RZ ;  /* 0x000000ffff127224 */ /* 0x000fe200078e00ff */
[----:B------:R-:W-:Y:S02]  /*2440*/  IABS R14, R14 ;  /* 0x0000000e000e7213 */ /* 0x000fe40000000000 */
[----:B------:R-:W-:Y:S01]  /*2450*/  IABS R0, R0 ;  /* 0x0000000000007213 */ /* 0x000fe20000000000 */
[----:B--2---:R-:W-:-:S06]  /*2460*/  ULOP3.LUT UR4, UR4, 0xffff, URZ, 0xc0, !UPT ;  /* 0x0000ffff04047892 */ /* 0x004fcc000f8ec0ff */
[----:B0-----:R-:W-:Y:S02]  /*2470*/  SHF.R.U32.HI R23, RZ, UR4, R14 ;  /* 0x00000004ff177c19 */ /* 0x001fe4000801160e */
[----:B------:R-:W-:Y:S01]  /*2480*/  SHF.R.U32.HI R19, RZ, UR4, R0 ;  /* 0x00000004ff137c19 */ /* 0x000fe20008011600 */
[----:B------:R-:W-:Y:S01]  /*2490*/  IMAD.MOV.U32 R0, RZ, RZ, RZ ;  /* 0x000000ffff007224 */ /* 0x000fe200078e00ff */
[-C--:B------:R-:W-:Y:S02]  /*24a0*/  ISETP.GE.AND P4, PT, R23, R8.reuse, PT ;  /* 0x000000081700720c */ /* 0x080fe40003f86270 */
[----:B------:R-:W-:-:S11]  /*24b0*/  ISETP.GE.AND P0, PT, R19, R8, PT ;  /* 0x000000081300720c */ /* 0x000fd60003f06270 */
[----:B------:R-:W0:Y:S08]  /*24c0*/  @!P4 LDC.64 R16, c[0x0][0x3b0] ;  /* 0x0000ec00ff10cb82 */ /* 0x000e300000000a00 */
[----:B------:R-:W2:Y:S01]  /*24d0*/  @!P0 LDC.64 R14, c[0x0][0x3b0] ;  /* 0x0000ec00ff0e8b82 */ /* 0x000ea20000000a00 */
[----:B0-----:R-:W-:-:S05]  /*24e0*/  @!P4 IMAD.WIDE.U32 R16, R23, 0x4, R16 ;  /* 0x000000041710c825 */ /* 0x001fca00078e0010 */
[----:B------:R-:W3:Y:S01]  /*24f0*/  @!P4 LDG.E R18, desc[UR8][R16.64] ;  /* 0x000000081012c981 */ /* 0x000ee2000c1e1900 */
[----:B--2---:R-:W-:-:S05]  /*2500*/  @!P0 IMAD.WIDE.U32 R14, R19, 0x4, R14 ;  /* 0x00000004130e8825 */ /* 0x004fca00078e000e */
[----:B------:R-:W3:Y:S01]  /*2510*/  @!P0 LDG.E R0, desc[UR8][R14.64] ;  /* 0x000000080e008981 */ /* 0x000ee2000c1e1900 */
[----:B-1----:R-:W-:Y:S01]  /*2520*/  IMAD.MOV.U32 R23, RZ, RZ, R5 ;  /* 0x000000ffff177224 */ /* 0x002fe200078e0005 */
[----:B---3--:R-:W-:-:S04]  /*2530*/  IADD3 R21, PT, PT, -R18, R0, R21 ;  /* 0x0000000012157210 */ /* 0x008fc80007ffe115 */
[----:B------:R-:W-:-:S13]  /*2540*/  ISETP.GT.AND P0, PT, R21, R10, PT ;  /* 0x0000000a1500720c */ /* 0x000fda0003f04270 */
[----:B------:R-:W-:-:S05]  /*2550*/  @!P0 IMAD.MOV R0, RZ, RZ, -R10 ;  /* 0x000000ffff008224 */ /* 0x000fca00078e0a0a */
[----:B------:R-:W-:-:S07]  /*2560*/  @!P0 VIMNMX R23, PT, PT, R21, R0, !PT ;  /* 0x0000000015178248 */ /* 0x000fce0007fe0100 */
.L_x_34:
[----:B------:R-:W-:Y:S05]  /*2570*/  BSYNC.RECONVERGENT B1 ;  /* 0x0000000000017941 */ /* 0x000fea0003800200 */
.L_x_32:
[----:B------:R-:W-:Y:S01]  /*2580*/  ISETP.GE.AND P0, PT, R11, 0x1, PT ;  /* 0x000000010b00780c */ /* 0x000fe20003f06270 */
[----:B------:R-:W-:Y:S01]  /*2590*/  IMAD.WIDE R12, R2, 0x4, R12 ;  /* 0x00000004020c7825 */ /* 0x000fe200078e020c */
[----:B------:R-:W-:Y:S01]  /*25a0*/  IABS R15, R7 ;  /* 0x00000007000f7213 */ /* 0x000fe20000000000 */
[----:B------:R-:W-:Y:S01]  /*25b0*/  BSSY.RECONVERGENT B1, `(.L_x_35) ;  /* 0x000002b000017945 */ /* 0x000fe20003800200 */
[----:B------:R-:W-:Y:S02]  /*25c0*/  IABS R0, R11 ;  /* 0x0000000b00007213 */ /* 0x000fe40000000000 */
[----:B------:R0:W-:Y:S01]  /*25d0*/  STG.E desc[UR8][R12.64], R23 ;  /* 0x000000170c007986 */ /* 0x0001e2000c101908 */
[----:B------:R-:W-:Y:S02]  /*25e0*/  PLOP3.LUT P4, PT, PT, PT, PT, 0x8, 0x80 ;  /* 0x000000000080781c */ /* 0x000fe40003f8e170 */
[----:B------:R-:W-:-:S04]  /*25f0*/  VIMNMX.U32 R14, PT, PT, R15, R0, PT ;  /* 0x000000000f0e7248 */ /* 0x000fc80003fe0000 */
[----:B------:R-:W-:Y:S01]  /*2600*/  @!P0 PLOP3.LUT P4, PT, P2, PT, PT, 0x80, 0x8 ;  /* 0x000000000008881c */ /* 0x000fe2000178f070 */
[--C-:B------:R-:W-:Y:S02]  /*2610*/  @P0 IMAD.MOV R19, RZ, RZ, -R14.reuse ;  /* 0x000000ffff130224 */ /* 0x100fe400078e0a0e */
[----:B------:R-:W-:-:S03]  /*2620*/  @!P0 IMAD.MOV R15, RZ, RZ, -R14 ;  /* 0x000000ffff0f8224 */ /* 0x000fc600078e0a0e */
[----:B------:R-:W-:-:S07]  /*2630*/  @P0 SEL R19, R14, R19, P2 ;  /* 0x000000130e130207 */ /* 0x000fce0001000000 */
[----:B------:R-:W-:-:S04]  /*2640*/  @P4 IMAD.MOV.U32 R14, RZ, RZ, R15 ;  /* 0x000000ffff0e4224 */ /* 0x000fc800078e000f */
[----:B------:R-:W-:Y:S01]  /*2650*/  @!P0 IMAD.MOV.U32 R19, RZ, RZ, R14 ;  /* 0x000000ffff138224 */ /* 0x000fe200078e000e */
[----:B0-----:R-:W-:Y:S06]  /*2660*/  @P1 BRA `(.L_x_36) ;  /* 0x0000000000181947 */ /* 0x001fec0003800000 */
[----:B------:R-:W-:Y:S01]  /*2670*/  ISETP.GT.AND P0, PT, R19, R10, PT ;  /* 0x0000000a1300720c */ /* 0x000fe20003f04270 */
[----:B------:R-:W-:-:S12]  /*2680*/  IMAD.MOV.U32 R21, RZ, RZ, R5 ;  /* 0x000000ffff157224 */ /* 0x000fd800078e0005 */
[----:B------:R-:W-:Y:S05]  /*2690*/  @P0 BRA `(.L_x_37) ;  /* 0x0000000000700947 */ /* 0x000fea0003800000 */
[----:B------:R-:W-:-:S05]  /*26a0*/  IMAD.MOV R14, RZ, RZ, -R10 ;  /* 0x000000ffff0e7224 */ /* 0x000fca00078e0a0a */
[----:B------:R-:W-:Y:S01]  /*26b0*/  VIMNMX R21, PT, PT, R19, R14, !PT ;  /* 0x0000000e13157248 */ /* 0x000fe20007fe0100 */
[----:B------:R-:W-:Y:S06]  /*26c0*/  BRA `(.L_x_37) ;  /* 0x0000000000647947 */ /* 0x000fec0003800000 */
.L_x_36:
[----:B------:R-:W0:Y:S01]  /*26d0*/  LDCU UR4, c[0x0][0x3ac] ;  /* 0x00007580ff0477ac */ /* 0x000e220008000800 */
[----:B------:R-:W-:Y:S02]  /*26e0*/  IMAD.IADD R14, R7, 0x1, R11 ;  /* 0x00000001070e7824 */ /* 0x000fe400078e020b */
        /* <DEDUP_REMOVED lines=18> */
[----:B------:R-:W-:Y:S01]  /*2810*/  IMAD.MOV.U32 R21, RZ, RZ, R5 ;  /* 0x000000ffff157224 */ /* 0x000fe200078e0005 */
[----:B--2---:R-:W-:-:S04]  /*2820*/  IADD3 R7, PT, PT, -R7, R18, R19 ;  /* 0x0000001207077210 */ /* 0x004fc80007ffe113 */
[----:B------:R-:W-:-:S13]  /*2830*/  ISETP.GT.AND P0, PT, R7, R10, PT ;  /* 0x0000000a0700720c */ /* 0x000fda0003f04270 */
[----:B------:R-:W-:-:S05]  /*2840*/  @!P0 IMAD.MOV R18, RZ, RZ, -R10 ;  /* 0x000000ffff128224 */ /* 0x000fca00078e0a0a */
[----:B------:R-:W-:-:S07]  /*2850*/  @!P0 VIMNMX R21, PT, PT, R7, R18, !PT ;  /* 0x0000001207158248 */ /* 0x000fce0007fe0100 */
.L_x_37:
[----:B------:R-:W-:Y:S05]  /*2860*/  BSYNC.RECONVERGENT B1 ;  /* 0x0000000000017941 */ /* 0x000fea0003800200 */
.L_x_35:
[----:B------:R-:W-:Y:S01]  /*2870*/  IMAD.WIDE R12, R2, 0x4, R12 ;  /* 0x00000004020c7825 */ /* 0x000fe200078e020c */
[----:B------:R-:W-:Y:S01]  /*2880*/  ISETP.GT.AND P0, PT, R11, RZ, PT ;  /* 0x000000ff0b00720c */ /* 0x000fe20003f04270 */
[----:B------:R-:W-:Y:S01]  /*2890*/  BSSY.RECONVERGENT B1, `(.L_x_38) ;  /* 0x0000026000017945 */ /* 0x000fe20003800200 */
[----:B------:R-:W-:Y:S02]  /*28a0*/  IABS R7, R4 ;  /* 0x0000000400077213 */ /* 0x000fe40000000000 */
[----:B------:R0:W-:Y:S01]  /*28b0*/  STG.E desc[UR8][R12.64], R21 ;  /* 0x000000150c007986 */ /* 0x0001e2000c101908 */
[----:B------:R-:W-:Y:S02]  /*28c0*/  ISETP.GT.XOR P0, PT, R4, RZ, P0 ;  /* 0x000000ff0400720c */ /* 0x000fe40000704a70 */
[----:B------:R-:W-:-:S05]  /*28d0*/  VIMNMX.U32 R7, PT, PT, R7, R0, PT ;  /* 0x0000000007077248 */ /* 0x000fca0003fe0000 */
[----:B------:R-:W-:-:S06]  /*28e0*/  IMAD.MOV R0, RZ, RZ, -R7 ;  /* 0x000000ffff007224 */ /* 0x000fcc00078e0a07 */
[----:B------:R-:W-:Y:S01]  /*28f0*/  @P0 IMAD.MOV.U32 R7, RZ, RZ, R0 ;  /* 0x000000ffff070224 */ /* 0x000fe200078e0000 */
[----:B0-----:R-:W-:Y:S06]  /*2900*/  @P1 BRA `(.L_x_39) ;  /* 0x0000000000181947 */ /* 0x001fec0003800000 */
[----:B------:R-:W-:Y:S01]  /*2910*/  ISETP.GT.AND P0, PT, R7, R10, PT ;  /* 0x0000000a0700720c */ /* 0x000fe20003f04270 */
[----:B------:R-:W-:-:S12]  /*2920*/  IMAD.MOV.U32 R11, RZ, RZ, R5 ;  /* 0x000000ffff0b7224 */ /* 0x000fd800078e0005 */
[----:B------:R-:W-:Y:S05]  /*2930*/  @P0 BRA `(.L_x_40) ;  /* 0x00000000006c0947 */ /* 0x000fea0003800000 */
[----:B------:R-:W-:-:S05]  /*2940*/  IMAD.MOV R0, RZ, RZ, -R10 ;  /* 0x000000ffff007224 */ /* 0x000fca00078e0a0a */
[----:B------:R-:W-:Y:S01]  /*2950*/  VIMNMX R11, PT, PT, R7, R0, !PT ;  /* 0x00000000070b7248 */ /* 0x000fe20007fe0100 */
[----:B------:R-:W-:Y:S06]  /*2960*/  BRA `(.L_x_40) ;  /* 0x0000000000607947 */ /* 0x000fec0003800000 */
.L_x_39:
[----:B------:R-:W0:Y:S01]  /*2970*/  LDCU UR4, c[0x0][0x3ac] ;  /* 0x00007580ff0477ac */ /* 0x000e220008000800 */
[----:B------:R-:W-:Y:S02]  /*2980*/  IMAD.IADD R0, R11, 0x1, -R4 ;  /* 0x000000010b007824 */ /* 0x000fe400078e0a04 */
[----:B------:R-:W-:-:S03]  /*2990*/  IMAD.IADD R4, R4, 0x1, R11 ;  /* 0x0000000104047824 */ /* 0x000fc600078e020b */
[----:B------:R-:W-:Y:S02]  /*29a0*/  IABS R11, R0 ;  /* 0x00000000000b7213 */ /* 0x000fe40000000000 */
[----:B------:R-:W-:-:S03]  /*29b0*/  IABS R0, R4 ;  /* 0x0000000400007213 */ /* 0x000fc60000000000 */
[----:B------:R-:W-:Y:S01]  /*29c0*/  IMAD.MOV.U32 R4, RZ, RZ, R11 ;  /* 0x000000ffff047224 */ /* 0x000fe200078e000b */
[----:B0-----:R-:W-:-:S06]  /*29d0*/  ULOP3.LUT UR4, UR4, 0xffff, URZ, 0xc0, !UPT ;  /* 0x0000ffff04047892 */ /* 0x001fcc000f8ec0ff */
[----:B------:R-:W-:Y:S01]  /*29e0*/  SHF.R.U32.HI R19, RZ, UR4, R4 ;  /* 0x00000004ff137c19 */ /* 0x000fe20008011604 */
[----:B------:R-:W-:Y:S01]  /*29f0*/  IMAD.MOV.U32 R4, RZ, RZ, RZ ;  /* 0x000000ffff047224 */ /* 0x000fe200078e00ff */
        /* <DEDUP_REMOVED lines=15> */
.L_x_40:
[----:B------:R-:W-:Y:S05]  /*2af0*/  BSYNC.RECONVERGENT B1 ;  /* 0x0000000000017941 */ /* 0x000fea0003800200 */
.L_x_38:
        /* <DEDUP_REMOVED lines=15> */
[----:B------:R-:W-:-:S13]  /*2bf0*/  ISETP.GT.AND P0, PT, R7, R10, PT ;  /* 0x0000000a0700720c */ /* 0x000fda0003f04270 */
[----:B------:R-:W-:Y:S05]  /*2c00*/  @P0 BRA `(.L_x_43) ;  /* 0x0000000000640947 */ /* 0x000fea0003800000 */
[----:B------:R-:W-:-:S05]  /*2c10*/  IMAD.MOV R4, RZ, RZ, -R10 ;  /* 0x000000ffff047224 */ /* 0x000fca00078e0a0a */
[----:B------:R-:W-:Y:S01]  /*2c20*/  VIMNMX R5, PT, PT, R7, R4, !PT ;  /* 0x0000000407057248 */ /* 0x000fe20007fe0100 */
[----:B------:R-:W-:Y:S06]  /*2c30*/  BRA `(.L_x_43) ;  /* 0x0000000000587947 */ /* 0x000fec0003800000 */
.L_x_42:
[----:B------:R-:W0:Y:S01]  /*2c40*/  LDCU UR4, c[0x0][0x3ac] ;  /* 0x00007580ff0477ac */ /* 0x000e220008000800 */
[----:B------:R-:W-:Y:S02]  /*2c50*/  IMAD.IADD R4, R9, 0x1, R20 ;  /* 0x0000000109047824 */ /* 0x000fe400078e0214 */
[----:B------:R-:W-:-:S03]  /*2c60*/  IMAD.IADD R9, R20, 0x1, -R9 ;  /* 0x0000000114097824 */ /* 0x000fc600078e0a09 */
        /* <DEDUP_REMOVED lines=19> */
.L_x_43:
[----:B------:R-:W-:Y:S05]  /*2da0*/  BSYNC.RECONVERGENT B1 ;  /* 0x0000000000017941 */ /* 0x000fea0003800200 */
.L_x_41:
        /* <DEDUP_REMOVED lines=10> */
[----:B------:R-:W-:-:S13]  /*2e50*/  ISETP.GT.AND P0, PT, R9, R10, PT ;  /* 0x0000000a0900720c */ /* 0x000fda0003f04270 */
[----:B------:R-:W-:Y:S05]  /*2e60*/  @P0 BRA `(.L_x_46) ;  /* 0x0000000000640947 */ /* 0x000fea0003800000 */
[----:B------:R-:W-:-:S05]  /*2e70*/  IMAD.MOV R10, RZ, RZ, -R10 ;  /* 0x000000ffff0a7224 */ /* 0x000fca00078e0a0a */
[----:B------:R-:W-:Y:S01]  /*2e80*/  VIMNMX R3, PT, PT, R9, R10, !PT ;  /* 0x0000000a09037248 */ /* 0x000fe20007fe0100 */
[----:B------:R-:W-:Y:S06]  /*2e90*/  BRA `(.L_x_46) ;  /* 0x0000000000587947 */ /* 0x000fec0003800000 */
.L_x_45:
[----:B------:R-:W0:Y:S01]  /*2ea0*/  LDCU UR4, c[0x0][0x3ac] ;  /* 0x00007580ff0477ac */ /* 0x000e220008000800 */
[----:B------:R-:W-:Y:S02]  /*2eb0*/  IMAD.IADD R0, R20, 0x1, -R6 ;  /* 0x0000000114007824 */ /* 0x000fe400078e0a06 */
[----:B------:R-:W-:-:S03]  /*2ec0*/  IMAD.IADD R6, R6, 0x1, R20 ;  /* 0x0000000106067824 */ /* 0x000fc600078e0214 */
[----:B------:R-:W-:Y:S02]  /*2ed0*/  IABS R4, R0 ;  /* 0x0000000000047213 */ /* 0x000fe40000000000 */
[----:B------:R-:W-:Y:S01]  /*2ee0*/  IABS R0, R6 ;  /* 0x0000000600007213 */ /* 0x000fe20000000000 */
[----:B0-----:R-:W-:-:S06]  /*2ef0*/  ULOP3.LUT UR4, UR4, 0xffff, URZ, 0xc0, !UPT ;  /* 0x0000ffff04047892 */ /* 0x001fcc000f8ec0ff */
[----:B------:R-:W-:Y:S02]  /*2f00*/  SHF.R.U32.HI R15, RZ, UR4, R4 ;  /* 0x00000004ff0f7c19 */ /* 0x000fe40008011604 */
[----:B------:R-:W-:Y:S01]  /*2f10*/  SHF.R.U32.HI R11, RZ, UR4, R0 ;  /* 0x00000004ff0b7c19 */ /* 0x000fe20008011600 */
[----:B------:R-:W-:Y:S01]  /*2f20*/  IMAD.MOV.U32 R0, RZ, RZ, RZ ;  /* 0x000000ffff007224 */ /* 0x000fe200078e00ff */
[-C--:B------:R-:W-:Y:S02]  /*2f30*/  ISETP.GE.AND P1, PT, R15, R8.reuse, PT ;  /* 0x000000080f00720c */ /* 0x080fe40003f26270 */
[----:B------:R-:W-:Y:S01]  /*2f40*/  ISETP.GE.AND P0, PT, R11, R8, PT ;  /* 0x000000080b00720c */ /* 0x000fe20003f06270 */
[----:B------:R-:W-:-:S10]  /*2f50*/  IMAD.MOV.U32 R8, RZ, RZ, RZ ;  /* 0x000000ffff087224 */ /* 0x000fd400078e00ff */
[----:B------:R-:W0:Y:S08]  /*2f60*/  @!P1 LDC.64 R6, c[0x0][0x3b0] ;  /* 0x0000ec00ff069b82 */ /* 0x000e300000000a00 */
[----:B------:R-:W1:Y:S01]  /*2f70*/  @!P0 LDC.64 R4, c[0x0][0x3b0] ;  /* 0x0000ec00ff048b82 */ /* 0x000e620000000a00 */
[----:B0-----:R-:W-:-:S05]  /*2f80*/  @!P1 IMAD.WIDE.U32 R6, R15, 0x4, R6 ;  /* 0x000000040f069825 */ /* 0x001fca00078e0006 */
[----:B------:R-:W2:Y:S01]  /*2f90*/  @!P1 LDG.E R8, desc[UR8][R6.64] ;  /* 0x0000000806089981 */ /* 0x000ea2000c1e1900 */
[----:B-1----:R-:W-:-:S05]  /*2fa0*/  @!P0 IMAD.WIDE.U32 R4, R11, 0x4, R4 ;  /* 0x000000040b048825 */ /* 0x002fca00078e0004 */
[----:B------:R-:W2:Y:S02]  /*2fb0*/  @!P0 LDG.E R0, desc[UR8][R4.64] ;  /* 0x0000000804008981 */ /* 0x000ea4000c1e1900 */
[----:B--2---:R-:W-:-:S04]  /*2fc0*/  IADD3 R9, PT, PT, -R8, R0, R9 ;  /* 0x0000000008097210 */ /* 0x004fc80007ffe109 */
[----:B------:R-:W-:-:S13]  /*2fd0*/  ISETP.GT.AND P0, PT, R9, R10, PT ;  /* 0x0000000a0900720c */ /* 0x000fda0003f04270 */
[----:B------:R-:W-:-:S05]  /*2fe0*/  @!P0 IMAD.MOV R10, RZ, RZ, -R10 ;  /* 0x000000ffff0a8224 */ /* 0x000fca00078e0a0a */
[----:B------:R-:W-:-:S07]  /*2ff0*/  @!P0 VIMNMX R3, PT, PT, R9, R10, !PT ;  /* 0x0000000a09038248 */ /* 0x000fce0007fe0100 */
.L_x_46:
[----:B------:R-:W-:Y:S05]  /*3000*/  BSYNC.RECONVERGENT B1 ;  /* 0x0000000000017941 */ /* 0x000fea0003800200 */
.L_x_44:
[----:B------:R-:W-:-:S05]  /*3010*/  IMAD.WIDE R12, R2, 0x4, R12 ;  /* 0x00000004020c7825 */ /* 0x000fca00078e020c */
[----:B------:R-:W-:Y:S01]  /*3020*/  STG.E desc[UR8][R12.64], R3 ;  /* 0x000000030c007986 */ /* 0x000fe2000c101908 */
[----:B------:R-:W-:Y:S05]  /*3030*/  EXIT ;  /* 0x000000000000794d */ /* 0x000fea0003800000 */
.L_x_137:
[----:B------:R-:W-:Y:S05]  /*3040*/  BSYNC.RECONVERGENT B0 ;  /* 0x0000000000007941 */ /* 0x000fea0003800200 */
.L_x_0:
[----:B------:R-:W0:Y:S08]  /*3050*/  LDC.64 R4, c[0x0][0x3a0] ;  /* 0x0000e800ff047b82 */ /* 0x000e300000000a00 */
[----:B------:R-:W1:Y:S08]  /*3060*/  LDC.64 R12, c[0x0][0x3b8] ;  /* 0x0000ee00ff0c7b82 */ /* 0x000e700000000a00 */
[----:B------:R-:W2:Y:S01]  /*3070*/  LDC.64 R6, c[0x0][0x398] ;  /* 0x0000e600ff067b82 */ /* 0x000ea20000000a00 */
[----:B0-----:R-:W-:-:S07]  /*3080*/  IMAD.WIDE R20, R17, 0x4, R4 ;  /* 0x0000000411147825 */ /* 0x001fce00078e0204 */
[----:B------:R-:W0:Y:S01]  /*3090*/  LDC.64 R10, c[0x0][0x3c0] ;  /* 0x0000f000ff0a7b82 */ /* 0x000e220000000a00 */
[----:B-1----:R1:W-:Y:S07]  /*30a0*/  STG.E desc[UR8][R12.64], R17 ;  /* 0x000000110c007986 */ /* 0x0023ee000c101908 */
[----:B------:R-:W1:Y:S01]  /*30b0*/  LDC.64 R22, c[0x0][0x3b8] ;  /* 0x0000ee00ff167b82 */ /* 0x000e620000000a00 */
[----:B------:R-:W2:Y:S07]  /*30c0*/  LDG.E R15, desc[UR8][R20.64] ;  /* 0x00000008140f7981 */ /* 0x000eae000c1e1900 */
[----:B------:R-:W3:Y:S01]  /*30d0*/  LDC.64 R8, c[0x0][0x3c0] ;  /* 0x0000f000ff087b82 */ /* 0x000ee20000000a00 */
[----:B--2---:R-:W-:-:S06]  /*30e0*/  IMAD.WIDE R14, R15, 0x4, R6 ;  /* 0x000000040f0e7825 */ /* 0x004fcc00078e0206 */
[----:B------:R-:W0:Y:S01]  /*30f0*/  LDG.E R15, desc[UR8][R14.64] ;  /* 0x000000080e0f7981 */ /* 0x000e22000c1e1900 */
[----:B------:R-:W-:Y:S01]  /*3100*/  ISETP.GE.AND P0, PT, R0, 0x2, PT ;  /* 0x000000020000780c */ /* 0x000fe20003f06270 */
[----:B------:R-:W-:Y:S01]  /*3110*/  IMAD.MOV.U32 R18, RZ, RZ, 0x8 ;  /* 0x00000008ff127424 */ /* 0x000fe200078e00ff */
[----:B------:R-:W-:Y:S01]  /*3120*/  BSSY.RECONVERGENT B0, `(.L_x_47) ;  /* 0x0000055000007945 */ /* 0x000fe20003800200 */
[----:B------:R-:W-:Y:S02]  /*3130*/  IMAD.MOV.U32 R19, RZ, RZ, 0x0 ;  /* 0x00000000ff137424 */ /* 0x000fe400078e00ff */
[----:B-1----:R-:W-:Y:S01]  /*3140*/  IMAD.WIDE.U32 R12, R22, 0x1, R18 ;  /* 0x00000001160c7825 */ /* 0x002fe200078e0012 */
[----:B0-----:R0:W-:Y:S07]  /*3150*/  STG.E desc[UR8][R10.64], R15 ;  /* 0x0000000f0a007986 */ /* 0x0011ee000c101908 */
[----:B---3--:R-:W-:Y:S05]  /*3160*/  @!P0 BRA `(.L_x_48) ;  /* 0x0000000400408947 */ /* 0x008fea0003800000 */
[----:B------:R-:W-:Y:S01]  /*3170*/  VIADD R3, R0, 0xffffffff ;  /* 0xffffffff00037836 */ /* 0x000fe20000000000 */
[----:B------:R-:W-:Y:S01]  /*3180*/  BSSY.RECONVERGENT B1, `(.L_x_49) ;  /* 0x0000034000017945 */ /* 0x000fe20003800200 */
[----:B------:R-:W-:Y:S02]  /*3190*/  IMAD.MOV.U32 R18, RZ, RZ, 0x10 ;  /* 0x00000010ff127424 */ /* 0x000fe400078e00ff */
[----:B------:R-:W-:Y:S01]  /*31a0*/  IMAD.MOV.U32 R19, RZ, RZ, 0x0 ;  /* 0x00000000ff137424 */ /* 0x000fe200078e00ff */
[----:B------:R-:W-:Y:S01]  /*31b0*/  LOP3.LUT R16, R3, 0xfffffffc, RZ, 0xc0, !PT ;  /* 0xfffffffc03107812 */ /* 0x000fe200078ec0ff */
[----:B------:R-:W-:Y:S02]  /*31c0*/  IMAD.IADD R21, R13, 0x1, R23 ;  /* 0x000000010d157824 */ /* 0x000fe400078e0217 */
[----:B------:R-:W-:-:S04]  /*31d0*/  IMAD.WIDE.U32 R18, R8, 0x1, R18 ;  /* 0x0000000108127825 */ /* 0x000fc800078e0012 */
[----:B------:R-:W-:Y:S02]  /*31e0*/  IMAD.MOV.U32 R20, RZ, RZ, R12 ;  /* 0x000000ffff147224 */ /* 0x000fe400078e000c */
[----:B------:R-:W-:Y:S02]  /*31f0*/  IMAD.IADD R17, R19, 0x1, R9 ;  /* 0x0000000113117824 */ /* 0x000fe400078e0209 */
[----:B------:R-:W-:-:S07]  /*3200*/  IMAD.MOV R16, RZ, RZ, -R16 ;  /* 0x000000ffff107224 */ /* 0x000fce00078e0a10 */
.L_x_50:
[----:B-1----:R-:W-:Y:S02]  /*3210*/  IMAD.MOV.U32 R12, RZ, RZ, R20 ;  /* 0x000000ffff0c7224 */ /* 0x002fe400078e0014 */
[----:B------:R-:W-:-:S05]  /*3220*/  IMAD.MOV.U32 R13, RZ, RZ, R21 ;  /* 0x000000ffff0d7224 */ /* 0x000fca00078e0015 */
[----:B0-----:R-:W2:Y:S02]  /*3230*/  LDG.E R15, desc[UR8][R12.64+-0x8] ;  /* 0xfffff8080c0f7981 */ /* 0x001ea4000c1e1900 */
[----:B--2---:R-:W-:-:S04]  /*3240*/  IMAD.IADD R23, R15, 0x1, R2 ;  /* 0x000000010f177824 */ /* 0x004fc800078e0202 */
[----:B------:R-:W-:Y:S01]  /*3250*/  IMAD.WIDE R14, R23, 0x4, R4 ;  /* 0x00000004170e7825 */ /* 0x000fe200078e0204 */
[----:B------:R0:W-:Y:S05]  /*3260*/  STG.E desc[UR8][R12.64+-0x4], R23 ;  /* 0xfffffc170c007986 */ /* 0x0001ea000c101908 */
[----:B------:R-:W2:Y:S02]  /*3270*/  LDG.E R15, desc[UR8][R14.64] ;  /* 0x000000080e0f7981 */ /* 0x000ea4000c1e1900 */
[----:B--2---:R-:W-:-:S06]  /*3280*/  IMAD.WIDE R20, R15, 0x4, R6 ;  /* 0x000000040f147825 */ /* 0x004fcc00078e0206 */
[----:B------:R-:W2:Y:S01]  /*3290*/  LDG.E R21, desc[UR8][R20.64] ;  /* 0x0000000814157981 */ /* 0x000ea2000c1e1900 */
[----:B------:R-:W-:Y:S02]  /*32a0*/  IMAD.MOV.U32 R14, RZ, RZ, R18 ;  /* 0x000000ffff0e7224 */ /* 0x000fe400078e0012 */
[----:B------:R-:W-:-:S05]  /*32b0*/  IMAD.MOV.U32 R15, RZ, RZ, R17 ;  /* 0x000000ffff0f7224 */ /* 0x000fca00078e0011 */
[----:B--2---:R1:W-:Y:S04]  /*32c0*/  STG.E desc[UR8][R14.64+-0xc], R21 ;  /* 0xfffff4150e007986 */ /* 0x0043e8000c101908 */
[----:B------:R-:W2:Y:S02]  /*32d0*/  LDG.E R17, desc[UR8][R12.64+-0x4] ;  /* 0xfffffc080c117981 */ /* 0x000ea4000c1e1900 */
[----:B--2---:R-:W-:-:S04]  /*32e0*/  IMAD.IADD R17, R17, 0x1, R2 ;  /* 0x0000000111117824 */ /* 0x004fc800078e0202 */
[----:B------:R-:W-:Y:S01]  /*32f0*/  IMAD.WIDE R18, R17, 0x4, R4 ;  /* 0x0000000411127825 */ /* 0x000fe200078e0204 */
[----:B------:R2:W-:Y:S05]  /*3300*/  STG.E desc[UR8][R12.64], R17 ;  /* 0x000000110c007986 */ /* 0x0005ea000c101908 */
[----:B------:R-:W0:Y:S02]  /*3310*/  LDG.E R19, desc[UR8][R18.64] ;  /* 0x0000000812137981 */ /* 0x000e24000c1e1900 */
[----:B0-----:R-:W-:-:S06]  /*3320*/  IMAD.WIDE R22, R19, 0x4, R6 ;  /* 0x0000000413167825 */ /* 0x001fcc00078e0206 */
[----:B------:R-:W3:Y:S04]  /*3330*/  LDG.E R23, desc[UR8][R22.64] ;  /* 0x0000000816177981 */ /* 0x000ee8000c1e1900 */
[----:B---3--:R0:W-:Y:S04]  /*3340*/  STG.E desc[UR8][R14.64+-0x8], R23 ;  /* 0xfffff8170e007986 */ /* 0x0081e8000c101908 */
[----:B------:R-:W3:Y:S02]  /*3350*/  LDG.E R25, desc[UR8][R12.64] ;  /* 0x000000080c197981 */ /* 0x000ee4000c1e1900 */
[----:B---3--:R-:W-:-:S04]  /*3360*/  IMAD.IADD R29, R25, 0x1, R2 ;  /* 0x00000001191d7824 */ /* 0x008fc800078e0202 */
[----:B-1----:R-:W-:Y:S01]  /*3370*/  IMAD.WIDE R20, R29, 0x4, R4 ;  /* 0x000000041d147825 */ /* 0x002fe200078e0204 */
[----:B------:R1:W-:Y:S05]  /*3380*/  STG.E desc[UR8][R12.64+0x4], R29 ;  /* 0x0000041d0c007986 */ /* 0x0003ea000c101908 */
[----:B------:R-:W3:Y:S02]  /*3390*/  LDG.E R21, desc[UR8][R20.64] ;  /* 0x0000000814157981 */ /* 0x000ee4000c1e1900 */
[----:B---3--:R-:W-:-:S06]  /*33a0*/  IMAD.WIDE R24, R21, 0x4, R6 ;  /* 0x0000000415187825 */ /* 0x008fcc00078e0206 */
[----:B------:R-:W3:Y:S04]  /*33b0*/  LDG.E R25, desc[UR8][R24.64] ;  /* 0x0000000818197981 */ /* 0x000ee8000c1e1900 */
[----:B---3--:R1:W-:Y:S04]  /*33c0*/  STG.E desc[UR8][R14.64+-0x4], R25 ;  /* 0xfffffc190e007986 */ /* 0x0083e8000c101908 */
[----:B--2---:R-:W2:Y:S02]  /*33d0*/  LDG.E R17, desc[UR8][R12.64+0x4] ;  /* 0x000004080c117981 */ /* 0x004ea4000c1e1900 */
[----:B--2---:R-:W-:-:S04]  /*33e0*/  IMAD.IADD R19, R17, 0x1, R2 ;  /* 0x0000000111137824 */ /* 0x004fc800078e0202 */
[----:B0-----:R-:W-:Y:S01]  /*33f0*/  IMAD.WIDE R22, R19, 0x4, R4 ;  /* 0x0000000413167825 */ /* 0x001fe200078e0204 */
[----:B------:R1:W-:Y:S05]  /*3400*/  STG.E desc[UR8][R12.64+0x8], R19 ;  /* 0x000008130c007986 */ /* 0x0003ea000c101908 */
[----:B------:R-:W2:Y:S02]  /*3410*/  LDG.E R23, desc[UR8][R22.64] ;  /* 0x0000000816177981 */ /* 0x000ea4000c1e1900 */
[----:B--2---:R-:W-:-:S06]  /*3420*/  IMAD.WIDE R26, R23, 0x4, R6 ;  /* 0x00000004171a7825 */ /* 0x004fcc00078e0206 */
[----:B------:R-:W2:Y:S01]  /*3430*/  LDG.E R27, desc[UR8][R26.64] ;  /* 0x000000081a1b7981 */ /* 0x000ea2000c1e1900 */
[----:B------:R-:W-:Y:S01]  /*3440*/  VIADD R16, R16, 0x4 ;  /* 0x0000000410107836 */ /* 0x000fe20000000000 */
[----:B------:R-:W-:Y:S02]  /*3450*/  IADD3 R20, P1, PT, R12, 0x10, RZ ;  /* 0x000000100c147810 */ /* 0x000fe40007f3e0ff */
[----:B------:R-:W-:Y:S02]  /*3460*/  IADD3 R18, P2, PT, R14, 0x10, RZ ;  /* 0x000000100e127810 */ /* 0x000fe40007f5e0ff */
[----:B------:R-:W-:Y:S01]  /*3470*/  ISETP.NE.AND P0, PT, R16, RZ, PT ;  /* 0x000000ff1000720c */ /* 0x000fe20003f05270 */
[----:B------:R-:W-:Y:S02]  /*3480*/  IMAD.X R21, RZ, RZ, R13, P1 ;  /* 0x000000ffff157224 */ /* 0x000fe400008e060d */
[----:B------:R-:W-:Y:S01]  /*3490*/  IMAD.X R17, RZ, RZ, R15, P2 ;  /* 0x000000ffff117224 */ /* 0x000fe200010e060f */
[----:B--2---:R1:W-:Y:S09]  /*34a0*/  STG.E desc[UR8][R14.64], R27 ;  /* 0x0000001b0e007986 */ /* 0x0043f2000c101908 */
[----:B------:R-:W-:Y:S05]  /*34b0*/  @P0 BRA `(.L_x_50) ;  /* 0xfffffffc00540947 */ /* 0x000fea000383ffff */
[----:B------:R-:W-:Y:S05]  /*34c0*/  BSYNC.RECONVERGENT B1 ;  /* 0x0000000000017941 */ /* 0x000fea0003800200 */
.L_x_49:
[----:B------:R-:W-:-:S13]  /*34d0*/  LOP3.LUT P0, R3, R3, 0x3, RZ, 0xc0, !PT ;  /* 0x0000000303037812 */ /* 0x000fda000780c0ff */
[----:B------:R-:W-:Y:S05]  /*34e0*/  @!P0 BRA `(.L_x_48) ;  /* 0x0000000000608947 */ /* 0x000fea0003800000 */
[----:B-1----:R-:W-:Y:S01]  /*34f0*/  IADD3 R14, P0, PT, R18, -0xc, RZ ;  /* 0xfffffff4120e7810 */ /* 0x002fe20007f1e0ff */
[----:B------:R-:W-:Y:S01]  /*3500*/  IMAD.MOV R3, RZ, RZ, -R3 ;  /* 0x000000ffff037224 */ /* 0x000fe200078e0a03 */
[----:B------:R-:W-:Y:S02]  /*3510*/  IADD3 R20, P1, PT, R20, -0x4, RZ ;  /* 0xfffffffc14147810 */ /* 0x000fe40007f3e0ff */
[----:B------:R-:W-:Y:S02]  /*3520*/  IADD3.X R23, PT, PT, R17, -0x1, RZ, P0, !PT ;  /* 0xffffffff11177810 */ /* 0x000fe400007fe4ff */
[----:B------:R-:W-:-:S09]  /*3530*/  IADD3.X R21, PT, PT, R21, -0x1, RZ, P1, !PT ;  /* 0xffffffff15157810 */ /* 0x000fd20000ffe4ff */
.L_x_51:
[----:B--2---:R-:W-:Y:S02]  /*3540*/  IMAD.MOV.U32 R12, RZ, RZ, R20 ;  /* 0x000000ffff0c7224 */ /* 0x004fe400078e0014 */
[----:B------:R-:W-:-:S05]  /*3550*/  IMAD.MOV.U32 R13, RZ, RZ, R21 ;  /* 0x000000ffff0d7224 */ /* 0x000fca00078e0015 */
[----:B------:R-:W2:Y:S02]  /*3560*/  LDG.E R15, desc[UR8][R12.64+-0x4] ;  /* 0xfffffc080c0f7981 */ /* 0x000ea4000c1e1900 */
[----:B--2---:R-:W-:-:S04]  /*3570*/  IMAD.IADD R15, R15, 0x1, R2 ;  /* 0x000000010f0f7824 */ /* 0x004fc800078e0202 */
[----:B------:R-:W-:Y:S01]  /*3580*/  IMAD.WIDE R16, R15, 0x4, R4 ;  /* 0x000000040f107825 */ /* 0x000fe200078e0204 */
[----:B------:R2:W-:Y:S05]  /*3590*/  STG.E desc[UR8][R12.64], R15 ;  /* 0x0000000f0c007986 */ /* 0x0005ea000c101908 */
[----:B------:R-:W3:Y:S02]  /*35a0*/  LDG.E R17, desc[UR8][R16.64] ;  /* 0x0000000810117981 */ /* 0x000ee4000c1e1900 */
[----:B---3--:R-:W-:-:S06]  /*35b0*/  IMAD.WIDE R18, R17, 0x4, R6 ;  /* 0x0000000411127825 */ /* 0x008fcc00078e0206 */
[----:B------:R-:W3:Y:S01]  /*35c0*/  LDG.E R19, desc[UR8][R18.64] ;  /* 0x0000000812137981 */ /* 0x000ee2000c1e1900 */
[----:B------:R-:W-:Y:S01]  /*35d0*/  IMAD.MOV.U32 R16, RZ, RZ, R14 ;  /* 0x000000ffff107224 */ /* 0x000fe200078e000e */
[----:B------:R-:W-:Y:S01]  /*35e0*/  IADD3 R14, P1, PT, R14, 0x4, RZ ;  /* 0x000000040e0e7810 */ /* 0x000fe20007f3e0ff */
[--C-:B------:R-:W-:Y:S01]  /*35f0*/  IMAD.MOV.U32 R17, RZ, RZ, R23.reuse ;  /* 0x000000ffff117224 */ /* 0x100fe200078e0017 */
[----:B------:R-:W-:Y:S01]  /*3600*/  IADD3 R20, P2, PT, R12, 0x4, RZ ;  /* 0x000000040c147810 */ /* 0x000fe20007f5e0ff */
[----:B------:R-:W-:Y:S02]  /*3610*/  VIADD R3, R3, 0x1 ;  /* 0x0000000103037836 */ /* 0x000fe40000000000 */
[----:B------:R-:W-:Y:S02]  /*3620*/  IMAD.X R23, RZ, RZ, R23, P1 ;  /* 0x000000ffff177224 */ /* 0x000fe400008e0617 */
[----:B------:R-:W-:Y:S01]  /*3630*/  IMAD.X R21, RZ, RZ, R13, P2 ;  /* 0x000000ffff157224 */ /* 0x000fe200010e060d */
[----:B------:R-:W-:Y:S01]  /*3640*/  ISETP.NE.AND P0, PT, R3, RZ, PT ;  /* 0x000000ff0300720c */ /* 0x000fe20003f05270 */
[----:B---3--:R2:W-:-:S12]  /*3650*/  STG.E desc[UR8][R16.64], R19 ;  /* 0x0000001310007986 */ /* 0x0085d8000c101908 */
[----:B------:R-:W-:Y:S05]  /*3660*/  @P0 BRA `(.L_x_51) ;  /* 0xfffffffc00b40947 */ /* 0x000fea000383ffff */
.L_x_48:
[----:B------:R-:W-:Y:S05]  /*3670*/  BSYNC.RECONVERGENT B0 ;  /* 0x0000000000007941 */ /* 0x000fea0003800200 */
.L_x_47:
[----:B0-----:R-:W3:Y:S01]  /*3680*/  LDG.E R11, desc[UR8][R10.64] ;  /* 0x000000080a0b7981 */ /* 0x001ee2000c1e1900 */
[----:B------:R-:W0:Y:S01]  /*3690*/  LDC.64 R4, c[0x0][0x3c0] ;  /* 0x0000f000ff047b82 */ /* 0x000e220000000a00 */
[----:B------:R-:W-:-:S07]  /*36a0*/  VIADD R6, R0, 0xffffffff ;  /* 0xffffffff00067836 */ /* 0x000fce0000000000 */
[----:B------:R-:W3:Y:S01]  /*36b0*/  LDC.64 R2, c[0x0][0x3c8] ;  /* 0x0000f200ff027b82 */ /* 0x000ee20000000a00 */
[----:B0-----:R-:W-:Y:S01]  /*36c0*/  IMAD.WIDE R4, R6, 0x4, R4 ;  /* 0x0000000406047825 */ /* 0x001fe200078e0204 */
[----:B---3--:R0:W-:Y:S04]  /*36d0*/  STG.E desc[UR8][R2.64], R11 ;  /* 0x0000000b02007986 */ /* 0x0081e8000c101908 */
[----:B------:R-:W3:Y:S02]  /*36e0*/  LDG.E R7, desc[UR8][R4.64] ;  /* 0x0000000804077981 */ /* 0x000ee4000c1e1900 */
[----:B-12---:R-:W3:Y:S01]  /*36f0*/  LDC.64 R12, c[0x0][0x3d0] ;  /* 0x0000f400ff0c7b82 */ /* 0x006ee20000000a00 */
[----:B------:R-:W-:Y:S01]  /*3700*/  ISETP.GE.AND P0, PT, R0, 0x3, PT ;  /* 0x000000030000780c */ /* 0x000fe20003f06270 */
[----:B------:R-:W-:Y:S01]  /*3710*/  BSSY.RECONVERGENT B0, `(.L_x_52) ;  /* 0x00000eb000007945 */ /* 0x000fe20003800200 */
[----:B---3--:R0:W-:Y:S11]  /*3720*/  STG.E desc[UR8][R12.64], R7 ;  /* 0x000000070c007986 */ /* 0x0081f6000c101908 */
[----:B------:R-:W-:Y:S05]  /*3730*/  @!P0 BRA `(.L_x_53) ;  /* 0x0000000c00a08947 */ /* 0x000fea0003800000 */
[----:B------:R-:W1:Y:S02]  /*3740*/  LDCU.U16 UR4, c[0x0][0x3aa] ;  /* 0x00007540ff0477ac */ /* 0x000e640008000400 */
[----:B-1----:R-:W-:-:S04]  /*3750*/  UPRMT UR4, UR4, 0x9910, URZ ;  /* 0x0000991004047896 */ /* 0x002fc800080000ff */
[----:B------:R-:W-:-:S09]  /*3760*/  UISETP.NE.AND UP0, UPT, UR4, URZ, UPT ;  /* 0x000000ff0400728c */ /* 0x000fd2000bf05270 */
[----:B------:R-:W-:Y:S05]  /*3770*/  BRA.U !UP0, `(.L_x_54) ;  /* 0x0000000508987547 */ /* 0x000fea000b800000 */
[----:B------:R-:W1:Y:S01]  /*3780*/  LDCU.64 UR6, c[0x0][0x3c8] ;  /* 0x00007900ff0677ac */ /* 0x000e620008000a00 */
[----:B------:R-:W-:Y:S01]  /*3790*/  IADD3 R8, P0, PT, R8, 0x4, RZ ;  /* 0x0000000408087810 */ /* 0x000fe20007f1e0ff */
[----:B0-----:R-:W-:Y:S01]  /*37a0*/  IMAD.MOV R7, RZ, RZ, -R0 ;  /* 0x000000ffff077224 */ /* 0x001fe200078e0a00 */
[----:B------:R-:W-:Y:S01]  /*37b0*/  IADD3 R4, P1, PT, R4, -0x4, RZ ;  /* 0xfffffffc04047810 */ /* 0x000fe20007f3e0ff */
[----:B------:R-:W0:Y:S02]  /*37c0*/  LDCU.64 UR4, c[0x0][0x3d0] ;  /* 0x00007a00ff0477ac */ /* 0x000e240008000a00 */
[----:B------:R-:W-:Y:S01]  /*37d0*/  IMAD.X R9, RZ, RZ, R9, P0 ;  /* 0x000000ffff097224 */ /* 0x000fe200000e0609 */
[----:B------:R-:W-:Y:S01]  /*37e0*/  IADD3.X R5, PT, PT, R5, -0x1, RZ, P1, !PT ;  /* 0xffffffff05057810 */ /* 0x000fe20000ffe4ff */
[----:B-1----:R-:W-:Y:S02]  /*37f0*/  UIADD3 UR6, UP0, UPT, UR6, 0x4, URZ ;  /* 0x0000000406067890 */ /* 0x002fe4000ff1e0ff */
[----:B0-----:R-:W-:-:S02]  /*3800*/  UIADD3 UR4, UP1, UPT, UR4, 0x4, URZ ;  /* 0x0000000404047890 */ /* 0x001fc4000ff3e0ff */
[----:B------:R-:W-:Y:S02]  /*3810*/  UIADD3.X UR7, UPT, UPT, URZ, UR7, URZ, UP0, !UPT ;  /* 0x00000007ff077290 */ /* 0x000fe400087fe4ff */
[----:B------:R-:W-:Y:S01]  /*3820*/  IMAD.U32 R2, RZ, RZ, UR6 ;  /* 0x00000006ff027e24 */ /* 0x000fe2000f8e00ff */
[----:B------:R-:W-:Y:S01]  /*3830*/  UIADD3.X UR5, UPT, UPT, URZ, UR5, URZ, UP1, !UPT ;  /* 0x00000005ff057290 */ /* 0x000fe20008ffe4ff */
[----:B------:R-:W-:Y:S02]  /*3840*/  IMAD.U32 R14, RZ, RZ, UR4 ;  /* 0x00000004ff0e7e24 */ /* 0x000fe4000f8e00ff */
[----:B------:R-:W-:-:S03]  /*3850*/  IMAD.U32 R3, RZ, RZ, UR7 ;  /* 0x00000007ff037e24 */ /* 0x000fc6000f8e00ff */
[----:B------:R-:W-:-:S07]  /*3860*/  IMAD.U32 R15, RZ, RZ, UR5 ;  /* 0x00000005ff0f7e24 */ /* 0x000fce000f8e00ff */
.L_x_55:
[----:B------:R-:W2:Y:S04]  /*3870*/  LDG.E R16, desc[UR8][R8.64] ;  /* 0x0000000808107981 */ /* 0x000ea8000c1e1900 */
[----:B------:R-:W2:Y:S01]  /*3880*/  LDG.E R17, desc[UR8][R2.64+-0x4] ;  /* 0xfffffc0802117981 */ /* 0x000ea2000c1e1900 */
[----:B------:R-:W0:Y:S01]  /*3890*/  LDCU.U16 UR4, c[0x0][0x3aa] ;  /* 0x00007540ff0477ac */ /* 0x000e220008000400 */
[----:B------:R-:W-:Y:S02]  /*38a0*/  IMAD.MOV.U32 R18, RZ, RZ, RZ ;  /* 0x000000ffff127224 */ /* 0x000fe400078e00ff */
[----:B------:R-:W-:Y:S01]  /*38b0*/  IMAD.MOV.U32 R20, RZ, RZ, RZ ;  /* 0x000000ffff147224 */ /* 0x000fe200078e00ff */
[----:B------:R-:W-:Y:S02]  /*38c0*/  ULOP3.LUT UR5, UR11, 0xffff, URZ, 0xc0, !UPT ;  /* 0x0000ffff0b057892 */ /* 0x000fe4000f8ec0ff */
[----:B0-----:R-:W-:Y:S01]  /*38d0*/  UPRMT UR4, UR4, 0x9910, URZ ;  /* 0x0000991004047896 */ /* 0x001fe200080000ff */
[----:B--2---:R-:W-:-:S02]  /*38e0*/  IMAD.IADD R10, R17, 0x1, R16 ;  /* 0x00000001110a7824 */ /* 0x004fc400078e0210 */
[----:B------:R-:W-:-:S03]  /*38f0*/  IMAD.IADD R11, R17, 0x1, -R16 ;  /* 0x00000001110b7824 */ /* 0x000fc600078e0a10 */
[----:B------:R-:W-:Y:S02]  /*3900*/  IABS R10, R10 ;  /* 0x0000000a000a7213 */ /* 0x000fe40000000000 */
[----:B------:R-:W-:Y:S02]  /*3910*/  IABS R11, R11 ;  /* 0x0000000b000b7213 */ /* 0x000fe40000000000 */
[----:B------:R-:W-:Y:S02]  /*3920*/  SHF.R.U32.HI R19, RZ, UR5, R10 ;  /* 0x00000005ff137c19 */ /* 0x000fe4000801160a */
[----:B------:R-:W-:Y:S02]  /*3930*/  SHF.R.U32.HI R21, RZ, UR5, R11 ;  /* 0x00000005ff157c19 */ /* 0x000fe4000801160b */
[----:B------:R-:W-:Y:S02]  /*3940*/  ISETP.GE.AND P0, PT, R19, UR4, PT ;  /* 0x0000000413007c0c */ /* 0x000fe4000bf06270 */
[----:B------:R-:W-:-:S11]  /*3950*/  ISETP.GE.AND P1, PT, R21, UR4, PT ;  /* 0x0000000415007c0c */ /* 0x000fd6000bf26270 */
[----:B------:R-:W0:Y:S08]  /*3960*/  @!P0 LDC.64 R12, c[0x0][0x3b0] ;  /* 0x0000ec00ff0c8b82 */ /* 0x000e300000000a00 */
[----:B------:R-:W1:Y:S01]  /*3970*/  @!P1 LDC.64 R10, c[0x0][0x3b0] ;  /* 0x0000ec00ff0a9b82 */ /* 0x000e620000000a00 */
[----:B0-----:R-:W-:-:S05]  /*3980*/  @!P0 IMAD.WIDE.U32 R12, R19, 0x4, R12 ;  /* 0x00000004130c8825 */ /* 0x001fca00078e000c */
[----:B------:R0:W2:Y:S01]  /*3990*/  @!P0 LDG.E R18, desc[UR8][R12.64] ;  /* 0x000000080c128981 */ /* 0x0000a2000c1e1900 */
[----:B-1----:R-:W-:-:S05]  /*39a0*/  @!P1 IMAD.WIDE.U32 R10, R21, 0x4, R10 ;  /* 0x00000004150a9825 */ /* 0x002fca00078e000a */
[----:B------:R1:W2:Y:S01]  /*39b0*/  @!P1 LDG.E R20, desc[UR8][R10.64] ;  /* 0x000000080a149981 */ /* 0x0002a2000c1e1900 */
[----:B------:R-:W-:Y:S02]  /*39c0*/  ISETP.GE.AND P1, PT, R17, 0x1, PT ;  /* 0x000000011100780c */ /* 0x000fe40003f26270 */
[----:B------:R-:W-:Y:S02]  /*39d0*/  IABS R19, R17 ;  /* 0x0000001100137213 */ /* 0x000fe40000000000 */
[----:B------:R-:W3:Y:S01]  /*39e0*/  LDC R17, c[0x0][0x3d8] ;  /* 0x0000f600ff117b82 */ /* 0x000ee20000000800 */
[----:B------:R-:W-:Y:S02]  /*39f0*/  IABS R22, R16 ;  /* 0x0000001000167213 */ /* 0x000fe40000000000 */
[----:B------:R-:W-:Y:S02]  /*3a00*/  ISETP.GT.AND P2, PT, R16, RZ, !P1 ;  /* 0x000000ff1000720c */ /* 0x000fe40004f44270 */
[----:B------:R-:W-:-:S02]  /*3a10*/  VIMNMX.U32 R19, PT, PT, R19, R22, PT ;  /* 0x0000001613137248 */ /* 0x000fc40003fe0000 */
[----:B------:R-:W-:-:S03]  /*3a20*/  ISETP.GT.AND P0, PT, R16, RZ, PT ;  /* 0x000000ff1000720c */ /* 0x000fc60003f04270 */
[--C-:B0-----:R-:W-:Y:S02]  /*3a30*/  @P1 IMAD.MOV R12, RZ, RZ, -R19.reuse ;  /* 0x000000ffff0c1224 */ /* 0x101fe400078e0a13 */
[----:B-1----:R-:W-:-:S03]  /*3a40*/  @!P1 IMAD.MOV R10, RZ, RZ, -R19 ;  /* 0x000000ffff0a9224 */ /* 0x002fc600078e0a13 */
[----:B------:R-:W-:Y:S01]  /*3a50*/  @P1 SEL R11, R19, R12, P0 ;  /* 0x0000000c130b1207 */ /* 0x000fe20000000000 */
[----:B------:R-:W-:-:S04]  /*3a60*/  @P2 IMAD.MOV.U32 R19, RZ, RZ, R10 ;  /* 0x000000ffff132224 */ /* 0x000fc800078e000a */
[----:B------:R-:W-:Y:S02]  /*3a70*/  @!P1 IMAD.MOV.U32 R11, RZ, RZ, R19 ;  /* 0x000000ffff0b9224 */ /* 0x000fe400078e0013 */
[----:B---3--:R-:W-:-:S03]  /*3a80*/  IMAD.MOV R16, RZ, RZ, -R17 ;  /* 0x000000ffff107224 */ /* 0x008fc600078e0a11 */
[----:B--2---:R-:W-:-:S04]  /*3a90*/  IADD3 R11, PT, PT, -R20, R18, R11 ;  /* 0x00000012140b7210 */ /* 0x004fc80007ffe10b */
[C---:B------:R-:W-:Y:S02]  /*3aa0*/  ISETP.GT.AND P0, PT, R11.reuse, R17, PT ;  /* 0x000000110b00720c */ /* 0x040fe40003f04270 */
[----:B------:R-:W-:Y:S01]  /*3ab0*/  VIMNMX R10, PT, PT, R11, R16, !PT ;  /* 0x000000100b0a7248 */ /* 0x000fe20007fe0100 */
[----:B------:R-:W-:-:S03]  /*3ac0*/  IMAD.MOV.U32 R11, RZ, RZ, R15 ;  /* 0x000000ffff0b7224 */ /* 0x000fc600078e000f */
[----:B------:R-:W-:Y:S01]  /*3ad0*/  SEL R13, R10, R17, !P0 ;  /* 0x000000110a0d7207 */ /* 0x000fe20004000000 */
[----:B------:R-:W-:-:S04]  /*3ae0*/  IMAD.MOV.U32 R10, RZ, RZ, R14 ;  /* 0x000000ffff0a7224 */ /* 0x000fc800078e000e */
[----:B------:R0:W-:Y:S04]  /*3af0*/  STG.E desc[UR8][R2.64], R13 ;  /* 0x0000000d02007986 */ /* 0x0001e8000c101908 */
[----:B------:R-:W2:Y:S04]  /*3b00*/  LDG.E R18, desc[UR8][R4.64] ;  /* 0x0000000804127981 */ /* 0x000ea8000c1e1900 */
[----:B------:R-:W2:Y:S01]  /*3b10*/  LDG.E R21, desc[UR8][R10.64+-0x4] ;  /* 0xfffffc080a157981 */ /* 0x000ea2000c1e1900 */
[----:B------:R-:W-:Y:S02]  /*3b20*/  IMAD.MOV.U32 R19, RZ, RZ, RZ ;  /* 0x000000ffff137224 */ /* 0x000fe400078e00ff */
[----:B------:R-:W-:-:S02]  /*3b30*/  IMAD.MOV.U32 R22, RZ, RZ, RZ ;  /* 0x000000ffff167224 */ /* 0x000fc400078e00ff */
[C-C-:B--2---:R-:W-:Y:S02]  /*3b40*/  IMAD.IADD R12, R21.reuse, 0x1, R18.reuse ;  /* 0x00000001150c7824 */ /* 0x144fe400078e0212 */
[----:B------:R-:W-:-:S03]  /*3b50*/  IMAD.IADD R14, R21, 0x1, -R18 ;  /* 0x00000001150e7824 */ /* 0x000fc600078e0a12 */
[----:B------:R-:W-:Y:S02]  /*3b60*/  IABS R12, R12 ;  /* 0x0000000c000c7213 */ /* 0x000fe40000000000 */
[----:B------:R-:W-:Y:S02]  /*3b70*/  IABS R14, R14 ;  /* 0x0000000e000e7213 */ /* 0x000fe40000000000 */
[----:B------:R-:W-:Y:S02]  /*3b80*/  SHF.R.U32.HI R23, RZ, UR5, R12 ;  /* 0x00000005ff177c19 */ /* 0x000fe4000801160c */
[----:B------:R-:W-:Y:S02]  /*3b90*/  SHF.R.U32.HI R25, RZ, UR5, R14 ;  /* 0x00000005ff197c19 */ /* 0x000fe4000801160e */
[----:B------:R-:W-:Y:S02]  /*3ba0*/  ISETP.GE.AND P0, PT, R23, UR4, PT ;  /* 0x0000000417007c0c */ /* 0x000fe4000bf06270 */
[----:B------:R-:W-:-:S11]  /*3bb0*/  ISETP.GE.AND P1, PT, R25, UR4, PT ;  /* 0x0000000419007c0c */ /* 0x000fd6000bf26270 */
[----:B------:R-:W1:Y:S08]  /*3bc0*/  @!P0 LDC.64 R14, c[0x0][0x3b0] ;  /* 0x0000ec00ff0e8b82 */ /* 0x000e700000000a00 */
[----:B0-----:R-:W0:Y:S01]  /*3bd0*/  @!P1 LDC.64 R12, c[0x0][0x3b0] ;  /* 0x0000ec00ff0c9b82 */ /* 0x001e220000000a00 */
[----:B-1----:R-:W-:-:S05]  /*3be0*/  @!P0 IMAD.WIDE.U32 R14, R23, 0x4, R14 ;  /* 0x00000004170e8825 */ /* 0x002fca00078e000e */
[----:B------:R1:W2:Y:S01]  /*3bf0*/  @!P0 LDG.E R19, desc[UR8][R14.64] ;  /* 0x000000080e138981 */ /* 0x0002a2000c1e1900 */
[----:B0-----:R-:W-:-:S05]  /*3c00*/  @!P1 IMAD.WIDE.U32 R12, R25, 0x4, R12 ;  /* 0x00000004190c9825 */ /* 0x001fca00078e000c */
[----:B------:R0:W2:Y:S01]  /*3c10*/  @!P1 LDG.E R22, desc[UR8][R12.64] ;  /* 0x000000080c169981 */ /* 0x0000a2000c1e1900 */
[----:B------:R-:W-:Y:S02]  /*3c20*/  IABS R23, R18 ;  /* 0x0000001200177213 */ /* 0x000fe40000000000 */
[----:B------:R-:W-:Y:S02]  /*3c30*/  ISETP.GE.AND P1, PT, R21, 0x1, PT ;  /* 0x000000011500780c */ /* 0x000fe40003f26270 */
[----:B------:R-:W-:Y:S01]  /*3c40*/  IABS R20, R21 ;  /* 0x0000001500147213 */ /* 0x000fe20000000000 */
[----:B------:R-:W-:Y:S01]  /*3c50*/  IMAD.MOV.U32 R21, RZ, RZ, R23 ;  /* 0x000000ffff157224 */ /* 0x000fe200078e0017 */
[----:B------:R-:W-:-:S04]  /*3c60*/  ISETP.GT.AND P2, PT, R18, RZ, !P1 ;  /* 0x000000ff1200720c */ /* 0x000fc80004f44270 */
[----:B------:R-:W-:Y:S02]  /*3c70*/  VIMNMX.U32 R20, PT, PT, R20, R21, PT ;  /* 0x0000001514147248 */ /* 0x000fe40003fe0000 */
[----:B------:R-:W-:-:S03]  /*3c80*/  ISETP.GT.AND P0, PT, R18, RZ, PT ;  /* 0x000000ff1200720c */ /* 0x000fc60003f04270 */
[--C-:B------:R-:W-:Y:S02]  /*3c90*/  @P1 IMAD.MOV R21, RZ, RZ, -R20.reuse ;  /* 0x000000ffff151224 */ /* 0x100fe400078e0a14 */
[----:B-1----:R-:W-:-:S03]  /*3ca0*/  @!P1 IMAD.MOV R14, RZ, RZ, -R20 ;  /* 0x000000ffff0e9224 */ /* 0x002fc600078e0a14 */
[----:B0-----:R-:W-:Y:S01]  /*3cb0*/  @P1 SEL R12, R20, R21, P0 ;  /* 0x00000015140c1207 */ /* 0x001fe20000000000 */
[----:B------:R-:W-:-:S04]  /*3cc0*/  @P2 IMAD.MOV.U32 R20, RZ, RZ, R14 ;  /* 0x000000ffff142224 */ /* 0x000fc800078e000e */
[----:B------:R-:W-:Y:S02]  /*3cd0*/  @!P1 IMAD.MOV.U32 R12, RZ, RZ, R20 ;  /* 0x000000ffff0c9224 */ /* 0x000fe400078e0014 */
[----:B------:R-:W-:Y:S01]  /*3ce0*/  VIADD R7, R7, 0x1 ;  /* 0x0000000107077836 */ /* 0x000fe20000000000 */
[----:B------:R-:W-:Y:S02]  /*3cf0*/  IADD3 R8, P1, PT, R8, 0x4, RZ ;  /* 0x0000000408087810 */ /* 0x000fe40007f3e0ff */
[----:B------:R-:W-:Y:S02]  /*3d00*/  IADD3 R2, P2, PT, R2, 0x4, RZ ;  /* 0x0000000402027810 */ /* 0x000fe40007f5e0ff */
[----:B------:R-:W-:Y:S02]  /*3d10*/  IADD3 R14, P3, PT, R10, 0x4, RZ ;  /* 0x000000040a0e7810 */ /* 0x000fe40007f7e0ff */
[----:B------:R-:W-:Y:S01]  /*3d20*/  IADD3 R4, P4, PT, R4, -0x4, RZ ;  /* 0xfffffffc04047810 */ /* 0x000fe20007f9e0ff */
[----:B------:R-:W-:-:S02]  /*3d30*/  IMAD.X R3, RZ, RZ, R3, P2 ;  /* 0x000000ffff037224 */ /* 0x000fc400010e0603 */
[----:B------:R-:W-:Y:S01]  /*3d40*/  IMAD.X R15, RZ, RZ, R11, P3 ;  /* 0x000000ffff0f7224 */ /* 0x000fe200018e060b */
[----:B------:R-:W-:Y:S01]  /*3d50*/  IADD3.X R5, PT, PT, R5, -0x1, RZ, P4, !PT ;  /* 0xffffffff05057810 */ /* 0x000fe200027fe4ff */
[----:B------:R-:W-:Y:S01]  /*3d60*/  IMAD.X R9, RZ, RZ, R9, P1 ;  /* 0x000000ffff097224 */ /* 0x000fe200008e0609 */
[----:B--2---:R-:W-:-:S04]  /*3d70*/  IADD3 R12, PT, PT, -R22, R19, R12 ;  /* 0x00000013160c7210 */ /* 0x004fc80007ffe10c */
[----:B------:R-:W-:-:S13]  /*3d80*/  ISETP.GT.AND P0, PT, R12, R17, PT ;  /* 0x000000110c00720c */ /* 0x000fda0003f04270 */
[----:B------:R-:W-:-:S05]  /*3d90*/  @!P0 VIMNMX R17, PT, PT, R12, R16, !PT ;  /* 0x000000100c118248 */ /* 0x000fca0007fe0100 */
[----:B------:R0:W-:Y:S01]  /*3da0*/  STG.E desc[UR8][R10.64], R17 ;  /* 0x000000110a007986 */ /* 0x0001e2000c101908 */
[----:B------:R-:W-:-:S13]  /*3db0*/  ISETP.NE.AND P0, PT, R7, -0x2, PT ;  /* 0xfffffffe0700780c */ /* 0x000fda0003f05270 */
[----:B0-----:R-:W-:Y:S05]  /*3dc0*/  @P0 BRA `(.L_x_55) ;  /* 0xfffffff800a80947 */ /* 0x001fea000383ffff */
[----:B------:R-:W-:Y:S05]  /*3dd0*/  BRA `(.L_x_53) ;  /* 0x0000000400f87947 */ /* 0x000fea0003800000 */
.L_x_54:
[----:B0-----:R-:W0:Y:S01]  /*3de0*/  LDC R7, c[0x0][0x3d8] ;  /* 0x0000f600ff077b82 */ /* 0x001e220000000800 */
[----:B------:R-:W-:Y:S01]  /*3df0*/  LOP3.LUT R18, R0, 0x7ffffffe, RZ, 0xc0, !PT ;  /* 0x7ffffffe00127812 */ /* 0x000fe200078ec0ff */
[----:B------:R-:W-:Y:S01]  /*3e00*/  BSSY.RECONVERGENT B1, `(.L_x_56) ;  /* 0x0000056000017945 */ /* 0x000fe20003800200 */
[----:B------:R-:W-:Y:S02]  /*3e10*/  IMAD.MOV.U32 R21, RZ, RZ, RZ ;  /* 0x000000ffff157224 */ /* 0x000fe400078e00ff */
[----:B------:R-:W-:Y:S02]  /*3e20*/  IMAD.MOV.U32 R19, RZ, RZ, 0x1 ;  /* 0x00000001ff137424 */ /* 0x000fe400078e00ff */
[----:B------:R-:W-:Y:S01]  /*3e30*/  VIADD R18, R18, 0xfffffffc ;  /* 0xfffffffc12127836 */ /* 0x000fe20000000000 */
[----:B------:R-:W1:Y:S08]  /*3e40*/  LDC.64 R2, c[0x0][0x3d0] ;  /* 0x0000f400ff027b82 */ /* 0x000e700000000a00 */
[----:B------:R-:W2:Y:S08]  /*3e50*/  LDC.64 R4, c[0x0][0x3c0] ;  /* 0x0000f000ff047b82 */ /* 0x000eb00000000a00 */
[----:B------:R-:W3:Y:S02]  /*3e60*/  LDC.64 R8, c[0x0][0x3c8] ;  /* 0x0000f200ff087b82 */ /* 0x000ee40000000a00 */
.L_x_57:
[----:B---3--:R-:W-:-:S04]  /*3e70*/  IMAD.WIDE.U32 R10, R19, 0x4, R8 ;  /* 0x00000004130a7825 */ /* 0x008fc800078e0008 */
[----:B--2---:R-:W-:Y:S01]  /*3e80*/  IMAD.WIDE.U32 R12, R19, 0x4, R4 ;  /* 0x00000004130c7825 */ /* 0x004fe200078e0004 */
[----:B------:R-:W2:Y:S04]  /*3e90*/  LDG.E R14, desc[UR8][R10.64+-0x4] ;  /* 0xfffffc080a0e7981 */ /* 0x000ea8000c1e1900 */
[----:B----4-:R-:W3:Y:S01]  /*3ea0*/  LDG.E R16, desc[UR8][R12.64] ;  /* 0x000000080c107981 */ /* 0x010ee2000c1e1900 */
[----:B0-----:R-:W-:Y:S01]  /*3eb0*/  IMAD.MOV R20, RZ, RZ, -R7 ;  /* 0x000000ffff147224 */ /* 0x001fe200078e0a07 */
[----:B------:R-:W-:Y:S02]  /*3ec0*/  LOP3.LUT R17, RZ, R19, RZ, 0x33, !PT ;  /* 0x00000013ff117212 */ /* 0x000fe400078e33ff */
[----:B--2---:R-:W-:Y:S02]  /*3ed0*/  ISETP.GT.AND P1, PT, R14, RZ, PT ;  /* 0x000000ff0e00720c */ /* 0x004fe40003f24270 */
[----:B------:R-:W-:-:S02]  /*3ee0*/  IABS R14, R14 ;  /* 0x0000000e000e7213 */ /* 0x000fc40000000000 */
[----:B---3--:R-:W-:Y:S02]  /*3ef0*/  IABS R15, R16 ;  /* 0x00000010000f7213 */ /* 0x008fe40000000000 */
[----:B------:R-:W-:Y:S02]  /*3f00*/  ISETP.GT.OR P2, PT, R16, RZ, !P1 ;  /* 0x000000ff1000720c */ /* 0x000fe40004f44670 */
[----:B------:R-:W-:Y:S02]  /*3f10*/  VIMNMX.U32 R14, PT, PT, R14, R15, PT ;  /* 0x0000000f0e0e7248 */ /* 0x000fe40003fe0000 */
[----:B------:R-:W-:-:S03]  /*3f20*/  ISETP.GT.AND P0, PT, R16, RZ, PT ;  /* 0x000000ff1000720c */ /* 0x000fc60003f04270 */
[--C-:B------:R-:W-:Y:S02]  /*3f30*/  @!P1 IMAD.MOV R15, RZ, RZ, -R14.reuse ;  /* 0x000000ffff0f9224 */ /* 0x100fe400078e0a0e */
[----:B------:R-:W-:-:S03]  /*3f40*/  @P1 IMAD.MOV R16, RZ, RZ, -R14 ;  /* 0x000000ffff101224 */ /* 0x000fc600078e0a0e */
[----:B------:R-:W-:Y:S01]  /*3f50*/  @!P1 SEL R15, R15, R14, P0 ;  /* 0x0000000e0f0f9207 */ /* 0x000fe20000000000 */
[----:B------:R-:W-:-:S04]  /*3f60*/  @!P2 IMAD.MOV.U32 R14, RZ, RZ, R16 ;  /* 0x000000ffff0ea224 */ /* 0x000fc800078e0010 */
[----:B------:R-:W-:-:S05]  /*3f70*/  @P1 IMAD.MOV.U32 R15, RZ, RZ, R14 ;  /* 0x000000ffff0f1224 */ /* 0x000fca00078e000e */
[CC--:B------:R-:W-:Y:S02]  /*3f80*/  ISETP.GT.AND P0, PT, R15.reuse, R7.reuse, PT ;  /* 0x000000070f00720c */ /* 0x0c0fe40003f04270 */
[----:B------:R-:W-:Y:S01]  /*3f90*/  VIMNMX R14, PT, PT, R15, R20, !PT ;  /* 0x000000140f0e7248 */ /* 0x000fe20007fe0100 */
[----:B------:R-:W-:Y:S02]  /*3fa0*/  IMAD.IADD R15, R0, 0x1, R17 ;  /* 0x00000001000f7824 */ /* 0x000fe400078e0211 */
[----:B-1----:R-:W-:Y:S01]  /*3fb0*/  IMAD.WIDE.U32 R16, R19, 0x4, R2 ;  /* 0x0000000413107825 */ /* 0x002fe200078e0002 */
[----:B------:R-:W-:-:S03]  /*3fc0*/  SEL R23, R14, R7, !P0 ;  /* 0x000000070e177207 */ /* 0x000fc60004000000 */
[----:B------:R-:W-:Y:S02]  /*3fd0*/  IMAD.WIDE R14, R15, 0x4, R4 ;  /* 0x000000040f0e7825 */ /* 0x000fe400078e0204 */
[----:B------:R0:W-:Y:S04]  /*3fe0*/  STG.E desc[UR8][R10.64], R23 ;  /* 0x000000170a007986 */ /* 0x0001e8000c101908 */
[----:B------:R-:W2:Y:S04]  /*3ff0*/  LDG.E R22, desc[UR8][R16.64+-0x4] ;  /* 0xfffffc0810167981 */ /* 0x000ea8000c1e1900 */
[----:B------:R-:W3:Y:S01]  /*4000*/  LDG.E R24, desc[UR8][R14.64] ;  /* 0x000000080e187981 */ /* 0x000ee2000c1e1900 */
[----:B--2---:R-:W-:-:S02]  /*4010*/  ISETP.GT.AND P1, PT, R22, RZ, PT ;  /* 0x000000ff1600720c */ /* 0x004fc40003f24270 */
[----:B------:R-:W-:Y:S02]  /*4020*/  IABS R22, R22 ;  /* 0x0000001600167213 */ /* 0x000fe40000000000 */
[----:B---3--:R-:W-:Y:S02]  /*4030*/  IABS R25, R24 ;  /* 0x0000001800197213 */ /* 0x008fe40000000000 */
[----:B------:R-:W-:Y:S02]  /*4040*/  ISETP.GT.OR P2, PT, R24, RZ, !P1 ;  /* 0x000000ff1800720c */ /* 0x000fe40004f44670 */
[----:B------:R-:W-:Y:S02]  /*4050*/  VIMNMX.U32 R22, PT, PT, R22, R25, PT ;  /* 0x0000001916167248 */ /* 0x000fe40003fe0000 */
[----:B------:R-:W-:-:S03]  /*4060*/  ISETP.GT.AND P0, PT, R24, RZ, PT ;  /* 0x000000ff1800720c */ /* 0x000fc60003f04270 */
[--C-:B0-----:R-:W-:Y:S02]  /*4070*/  @!P1 IMAD.MOV R23, RZ, RZ, -R22.reuse ;  /* 0x000000ffff179224 */ /* 0x101fe400078e0a16 */
[----:B------:R-:W-:-:S03]  /*4080*/  @P1 IMAD.MOV R24, RZ, RZ, -R22 ;  /* 0x000000ffff181224 */ /* 0x000fc600078e0a16 */
[----:B------:R-:W-:Y:S01]  /*4090*/  @!P1 SEL R23, R23, R22, P0 ;  /* 0x0000001617179207 */ /* 0x000fe20000000000 */
[----:B------:R-:W-:-:S04]  /*40a0*/  @!P2 IMAD.MOV.U32 R22, RZ, RZ, R24 ;  /* 0x000000ffff16a224 */ /* 0x000fc800078e0018 */
[----:B------:R-:W-:-:S05]  /*40b0*/  @P1 IMAD.MOV.U32 R23, RZ, RZ, R22 ;  /* 0x000000ffff171224 */ /* 0x000fca00078e0016 */
[C---:B------:R-:W-:Y:S02]  /*40c0*/  ISETP.GT.AND P0, PT, R23.reuse, R7, PT ;  /* 0x000000071700720c */ /* 0x040fe40003f04270 */
[----:B------:R-:W-:-:S04]  /*40d0*/  VIMNMX R22, PT, PT, R23, R20, !PT ;  /* 0x0000001417167248 */ /* 0x000fc80007fe0100 */
[----:B------:R-:W-:-:S05]  /*40e0*/  SEL R23, R22, R7, !P0 ;  /* 0x0000000716177207 */ /* 0x000fca0004000000 */
[----:B------:R0:W-:Y:S04]  /*40f0*/  STG.E desc[UR8][R16.64], R23 ;  /* 0x0000001710007986 */ /* 0x0001e8000c101908 */
[----:B------:R-:W2:Y:S04]  /*4100*/  LDG.E R22, desc[UR8][R10.64] ;  /* 0x000000080a167981 */ /* 0x000ea8000c1e1900 */
[----:B------:R-:W3:Y:S01]  /*4110*/  LDG.E R24, desc[UR8][R12.64+0x4] ;  /* 0x000004080c187981 */ /* 0x000ee2000c1e1900 */
[----:B--2---:R-:W-:Y:S02]  /*4120*/  ISETP.GT.AND P1, PT, R22, RZ, PT ;  /* 0x000000ff1600720c */ /* 0x004fe40003f24270 */
[----:B------:R-:W-:-:S02]  /*4130*/  IABS R22, R22 ;  /* 0x0000001600167213 */ /* 0x000fc40000000000 */
        /* <DEDUP_REMOVED lines=28> */
[----:B------:R-:W-:Y:S02]  /*4300*/  SEL R23, R22, R7, !P0 ;  /* 0x0000000716177207 */ /* 0x000fe40004000000 */
[----:B------:R-:W-:Y:S01]  /*4310*/  ISETP.NE.AND P0, PT, R21, R18, PT ;  /* 0x000000121500720c */ /* 0x000fe20003f05270 */
[C---:B------:R-:W-:Y:S02]  /*4320*/  VIADD R21, R19.reuse, 0x1 ;  /* 0x0000000113157836 */ /* 0x040fe40000000000 */
[----:B------:R4:W-:Y:S01]  /*4330*/  STG.E desc[UR8][R16.64+0x4], R23 ;  /* 0x0000041710007986 */ /* 0x0009e2000c101908 */
[----:B------:R-:W-:-:S09]  /*4340*/  VIADD R19, R19, 0x2 ;  /* 0x0000000213137836 */ /* 0x000fd20000000000 */
[----:B------:R-:W-:Y:S05]  /*4350*/  @P0 BRA `(.L_x_57) ;  /* 0xfffffff800c40947 */ /* 0x000fea000383ffff */
[----:B------:R-:W-:Y:S05]  /*4360*/  BSYNC.RECONVERGENT B1 ;  /* 0x0000000000017941 */ /* 0x000fea0003800200 */
.L_x_56:
[----:B------:R-:W-:-:S04]  /*4370*/  LOP3.LUT R2, R0, 0x1, RZ, 0xc0, !PT ;  /* 0x0000000100027812 */ /* 0x000fc800078ec0ff */
[----:B------:R-:W-:-:S13]  /*4380*/  ISETP.NE.U32.AND P0, PT, R2, 0x1, PT ;  /* 0x000000010200780c */ /* 0x000fda0003f05070 */
[----:B------:R-:W-:Y:S05]  /*4390*/  @P0 BRA `(.L_x_53) ;  /* 0x0000000000880947 */ /* 0x000fea0003800000 */
[----:B------:R-:W2:Y:S04]  /*43a0*/  LDG.E R2, desc[UR8][R10.64+0x4] ;  /* 0x000004080a027981 */ /* 0x000ea8000c1e1900 */
[----:B------:R-:W3:Y:S01]  /*43b0*/  LDG.E R12, desc[UR8][R12.64+0x8] ;  /* 0x000008080c0c7981 */ /* 0x000ee2000c1e1900 */
[----:B--2---:R-:W-:Y:S02]  /*43c0*/  ISETP.GT.AND P1, PT, R2, RZ, PT ;  /* 0x000000ff0200720c */ /* 0x004fe40003f24270 */
[----:B------:R-:W-:Y:S02]  /*43d0*/  IABS R2, R2 ;  /* 0x0000000200027213 */ /* 0x000fe40000000000 */
[----:B---3--:R-:W-:Y:S02]  /*43e0*/  IABS R3, R12 ;  /* 0x0000000c00037213 */ /* 0x008fe40000000000 */
[----:B------:R-:W-:-:S02]  /*43f0*/  ISETP.GT.OR P2, PT, R12, RZ, !P1 ;  /* 0x000000ff0c00720c */ /* 0x000fc40004f44670 */
[----:B------:R-:W-:Y:S02]  /*4400*/  VIMNMX.U32 R2, PT, PT, R2, R3, PT ;  /* 0x0000000302027248 */ /* 0x000fe40003fe0000 */
[----:B------:R-:W-:-:S03]  /*4410*/  ISETP.GT.AND P0, PT, R12, RZ, PT ;  /* 0x000000ff0c00720c */ /* 0x000fc60003f04270 */
[--C-:B------:R-:W-:Y:S02]  /*4420*/  @!P1 IMAD.MOV R3, RZ, RZ, -R2.reuse ;  /* 0x000000ffff039224 */ /* 0x100fe400078e0a02 */
        /* <DEDUP_REMOVED lines=24> */
[----:B------:R1:W-:Y:S02]  /*45b0*/  STG.E desc[UR8][R16.64+0x8], R7 ;  /* 0x0000080710007986 */ /* 0x0003e4000c101908 */
.L_x_53:
[----:B------:R-:W-:Y:S05]  /*45c0*/  BSYNC.RECONVERGENT B0 ;  /* 0x0000000000007941 */ /* 0x000fea0003800200 */
.L_x_52:
[----:B-1--4-:R-:W0:Y:S01]  /*45d0*/  LDC.64 R16, c[0x0][0x3b8] ;  /* 0x0000ee00ff107b82 */ /* 0x012e220000000a00 */
[----:B------:R-:W1:Y:S01]  /*45e0*/  LDCU.64 UR4, c[0x0][0x390] ;  /* 0x00007200ff0477ac */ /* 0x000e620008000a00 */
[----:B------:R-:W2:Y:S06]  /*45f0*/  LDCU.64 UR6, c[0x0][0x3c8] ;  /* 0x00007900ff0677ac */ /* 0x000eac0008000a00 */
[----:B------:R-:W3:Y:S08]  /*4600*/  LDC.64 R8, c[0x0][0x3d0] ;  /* 0x0000f400ff087b82 */ /* 0x000ef00000000a00 */
[----:B------:R-:W4:Y:S01]  /*4610*/  LDC.64 R14, c[0x0][0x3b8] ;  /* 0x0000ee00ff0e7b82 */ /* 0x000f220000000a00 */
[----:B0-----:R-:W5:Y:S01]  /*4620*/  LDG.E R13, desc[UR8][R16.64] ;  /* 0x00000008100d7981 */ /* 0x001f62000c1e1900 */
[----:B---3--:R-:W-:-:S05]  /*4630*/  IMAD.WIDE R10, R0, 0x4, R8 ;  /* 0x00000004000a7825 */ /* 0x008fca00078e0208 */
[----:B------:R-:W3:Y:S01]  /*4640*/  LDG.E R19, desc[UR8][R10.64+-0x8] ;  /* 0xfffff8080a137981 */ /* 0x000ee2000c1e1900 */
[----:B-1----:R-:W-:Y:S02]  /*4650*/  IMAD.U32 R2, RZ, RZ, UR4 ;  /* 0x00000004ff027e24 */ /* 0x002fe4000f8e00ff */
[----:B------:R-:W-:Y:S02]  /*4660*/  IMAD.U32 R3, RZ, RZ, UR5 ;  /* 0x00000005ff037e24 */ /* 0x000fe4000f8e00ff */
[----:B----4-:R-:W-:-:S04]  /*4670*/  IMAD.WIDE R14, R6, 0x4, R14 ;  /* 0x00000004060e7825 */ /* 0x010fc800078e020e */
[----:B--2---:R-:W-:Y:S02]  /*4680*/  IMAD.U32 R4, RZ, RZ, UR6 ;  /* 0x00000006ff047e24 */ /* 0x004fe4000f8e00ff */
[----:B------:R-:W-:Y:S02]  /*4690*/  IMAD.U32 R5, RZ, RZ, UR7 ;  /* 0x00000007ff057e24 */ /* 0x000fe4000f8e00ff */
[----:B------:R-:W-:-:S04]  /*46a0*/  IMAD.WIDE R6, R0, 0x4, R4 ;  /* 0x0000000400067825 */ /* 0x000fc800078e0204 */
[----:B-----5:R-:W-:-:S05]  /*46b0*/  IMAD.WIDE R12, R13, 0x4, R2 ;  /* 0x000000040d0c7825 */ /* 0x020fca00078e0202 */
[----:B---3--:R0:W-:Y:S04]  /*46c0*/  STG.E desc[UR8][R12.64], R19 ;  /* 0x000000130c007986 */ /* 0x0081e8000c101908 */
[----:B------:R-:W2:Y:S04]  /*46d0*/  LDG.E R15, desc[UR8][R14.64] ;  /* 0x000000080e0f7981 */ /* 0x000ea8000c1e1900 */
[----:B------:R-:W3:Y:S01]  /*46e0*/  LDG.E R7, desc[UR8][R6.64+-0x8] ;  /* 0xfffff80806077981 */ /* 0x000ee2000c1e1900 */
[----:B------:R-:W-:Y:S01]  /*46f0*/  ISETP.GE.AND P0, PT, R0, 0x3, PT ;  /* 0x000000030000780c */ /* 0x000fe20003f06270 */
[----:B--2---:R-:W-:-:S05]  /*4700*/  IMAD.WIDE R10, R15, 0x4, R2 ;  /* 0x000000040f0a7825 */ /* 0x004fca00078e0202 */
[----:B---3--:R0:W-:Y:S07]  /*4710*/  STG.E desc[UR8][R10.64], R7 ;  /* 0x000000070a007986 */ /* 0x0081ee000c101908 */
[----:B------:R-:W-:Y:S05]  /*4720*/  @!P0 EXIT ;  /* 0x000000000000894d */ /* 0x000fea0003800000 */
[----:B------:R-:W1:Y:S01]  /*4730*/  LDC.U16 R6, c[0x0][0x3aa] ;  /* 0x0000ea80ff067b82 */ /* 0x000e620000000400 */
[----:B0-----:R-:W-:Y:S01]  /*4740*/  VIADD R7, R0, 0xfffffffe ;  /* 0xfffffffe00077836 */ /* 0x001fe20000000000 */
[----:B-1----:R-:W-:-:S04]  /*4750*/  PRMT R16, R6, 0x9910, RZ ;  /* 0x0000991006107816 */ /* 0x002fc800000000ff */
[----:B------:R-:W-:-:S13]  /*4760*/  ISETP.NE.AND P0, PT, R16, RZ, PT ;  /* 0x000000ff1000720c */ /* 0x000fda0003f05270 */
[----:B------:R-:W-:Y:S05]  /*4770*/  @P0 BRA `(.L_x_58) ;  /* 0x0000000800c40947 */ /* 0x000fea0003800000 */
[----:B------:R-:W-:Y:S01]  /*4780*/  VIADD R2, R0, 0xfffffffd ;  /* 0xfffffffd00027836 */ /* 0x000fe20000000000 */
[----:B------:R-:W-:Y:S01]  /*4790*/  BSSY.RECONVERGENT B0, `(.L_x_59) ;  /* 0x0000084000007945 */ /* 0x000fe20003800200 */
[----:B------:R-:W-:-:S03]  /*47a0*/  IMAD.MOV.U32 R3, RZ, RZ, 0x1 ;  /* 0x00000001ff037424 */ /* 0x000fc600078e00ff */
[----:B------:R-:W-:Y:S02]  /*47b0*/  ISETP.GE.U32.AND P0, PT, R2, 0x3, PT ;  /* 0x000000030200780c */ /* 0x000fe40003f06070 */
[----:B------:R-:W-:-:S11]  /*47c0*/  LOP3.LUT R2, R7, 0x3, RZ, 0xc0, !PT ;  /* 0x0000000307027812 */ /* 0x000fd600078ec0ff */
[----:B------:R-:W-:Y:S05]  /*47d0*/  @!P0 BRA `(.L_x_60) ;  /* 0x0000000400fc8947 */ /* 0x000fea0003800000 */
[----:B------:R-:W0:Y:S01]  /*47e0*/  LDCU.64 UR4, c[0x0][0x3b8] ;  /* 0x00007700ff0477ac */ /* 0x000e220008000a00 */
[----:B------:R-:W1:Y:S01]  /*47f0*/  LDC.64 R10, c[0x0][0x390] ;  /* 0x0000e400ff0a7b82 */ /* 0x000e620000000a00 */
[----:B------:R-:W-:Y:S01]  /*4800*/  LOP3.LUT R7, R7, 0xfffffffc, RZ, 0xc0, !PT ;  /* 0xfffffffc07077812 */ /* 0x000fe200078ec0ff */
[----:B------:R-:W-:Y:S01]  /*4810*/  BSSY.RECONVERGENT B1, `(.L_x_61) ;  /* 0x000007a000017945 */ /* 0x000fe20003800200 */
[----:B------:R-:W2:Y:S01]  /*4820*/  LDCU.64 UR6, c[0x0][0x3d0] ;  /* 0x00007a00ff0677ac */ /* 0x000ea20008000a00 */
[----:B------:R-:W-:Y:S02]  /*4830*/  IMAD.MOV.U32 R5, RZ, RZ, 0x3 ;  /* 0x00000003ff057424 */ /* 0x000fe400078e00ff */
[----:B------:R-:W-:Y:S02]  /*4840*/  IMAD.MOV.U32 R4, RZ, RZ, 0x4 ;  /* 0x00000004ff047424 */ /* 0x000fe400078e00ff */
[----:B------:R-:W3:Y:S01]  /*4850*/  LDC.64 R12, c[0x0][0x3c8] ;  /* 0x0000f200ff0c7b82 */ /* 0x000ee20000000a00 */
[----:B------:R-:W-:Y:S01]  /*4860*/  IMAD.MOV R7, RZ, RZ, -R7 ;  /* 0x000000ffff077224 */ /* 0x000fe200078e0a07 */
[----:B0-----:R-:W-:Y:S01]  /*4870*/  UIADD3 UR4, UP0, UPT, UR4, 0x8, URZ ;  /* 0x0000000804047890 */ /* 0x001fe2000ff1e0ff */
[----:B--2---:R-:W-:-:S03]  /*4880*/  LEA R3, P0, R0, UR6, 0x2 ;  /* 0x0000000600037c11 */ /* 0x004fc6000f8010ff */
[----:B------:R-:W-:Y:S02]  /*4890*/  UIADD3.X UR5, UPT, UPT, URZ, UR5, URZ, UP0, !UPT ;  /* 0x00000005ff057290 */ /* 0x000fe400087fe4ff */
[----:B------:R-:W-:Y:S01]  /*48a0*/  IMAD.U32 R18, RZ, RZ, UR4 ;  /* 0x00000004ff127e24 */ /* 0x000fe2000f8e00ff */
[----:B------:R-:W-:Y:S02]  /*48b0*/  LEA.HI.X R6, R0, UR7, RZ, 0x2, P0 ;  /* 0x0000000700067c11 */ /* 0x000fe400080f14ff */
[----:B------:R-:W-:Y:S01]  /*48c0*/  IADD3 R3, P0, PT, R3, -0x8, RZ ;  /* 0xfffffff803037810 */ /* 0x000fe20007f1e0ff */
[----:B------:R-:W-:-:S03]  /*48d0*/  IMAD.U32 R19, RZ, RZ, UR5 ;  /* 0x00000005ff137e24 */ /* 0x000fc6000f8e00ff */
[----:B------:R-:W-:-:S09]  /*48e0*/  IADD3.X R6, PT, PT, R6, -0x1, RZ, P0, !PT ;  /* 0xffffffff06067810 */ /* 0x000fd200007fe4ff */
.L_x_62:
[----:B------:R-:W0:Y:S01]  /*48f0*/  LDCU.64 UR4, c[0x0][0x3d0] ;  /* 0x00007a00ff0477ac */ /* 0x000e220008000a00 */
[----:B------:R-:W-:-:S05]  /*4900*/  VIADD R17, R5, 0xfffffffe ;  /* 0xfffffffe05117836 */ /* 0x000fca0000000000 */
[----:B------:R-:W-:Y:S02]  /*4910*/  SHF.R.S32.HI R8, RZ, 0x1f, R17 ;  /* 0x0000001fff087819 */ /* 0x000fe40000011411 */
[----:B------:R-:W-:Y:S01]  /*4920*/  IADD3 R9, P0, PT, R0, -R17, RZ ;  /* 0x8000001100097210 */ /* 0x000fe20007f1e0ff */
[----:B---3--:R-:W-:-:S04]  /*4930*/  IMAD.WIDE R16, R17, 0x4, R12 ;  /* 0x0000000411107825 */ /* 0x008fc800078e020c */
[----:B------:R-:W-:Y:S01]  /*4940*/  IMAD.X R8, RZ, RZ, ~R8, P0 ;  /* 0x000000ffff087224 */ /* 0x000fe200000e0e08 */
[----:B------:R-:W2:Y:S01]  /*4950*/  LDG.E R22, desc[UR8][R16.64+-0x4] ;  /* 0xfffffc0810167981 */ /* 0x000ea2000c1e1900 */
[----:B0-----:R-:W-:-:S04]  /*4960*/  LEA R14, P0, R9, UR4, 0x2 ;  /* 0x00000004090e7c11 */ /* 0x001fc8000f8010ff */
[----:B------:R-:W-:Y:S02]  /*4970*/  LEA.HI.X R15, R9, UR5, R8, 0x2, P0 ;  /* 0x00000005090f7c11 */ /* 0x000fe400080f1408 */
[----:B------:R-:W0:Y:S03]  /*4980*/  LDC R8, c[0x0][0x3d8] ;  /* 0x0000f600ff087b82 */ /* 0x000e260000000800 */
[----:B------:R3:W4:Y:S02]  /*4990*/  LDG.E R20, desc[UR8][R14.64+-0x8] ;  /* 0xfffff8080e147981 */ /* 0x000724000c1e1900 */
[----:B---3--:R-:W-:Y:S02]  /*49a0*/  IMAD.MOV.U32 R14, RZ, RZ, R18 ;  /* 0x000000ffff0e7224 */ /* 0x008fe400078e0012 */
[----:B------:R-:W-:-:S05]  /*49b0*/  IMAD.MOV.U32 R15, RZ, RZ, R19 ;  /* 0x000000ffff0f7224 */ /* 0x000fca00078e0013 */
[----:B------:R-:W1:Y:S01]  /*49c0*/  LDG.E R21, desc[UR8][R14.64+-0x4] ;  /* 0xfffffc080e157981 */ /* 0x000e62000c1e1900 */
[----:B------:R-:W-:Y:S01]  /*49d0*/  VIADD R23, R5, 0xffffffff ;  /* 0xffffffff05177836 */ /* 0x000fe20000000000 */
[----:B--2---:R-:W-:Y:S02]  /*49e0*/  ISETP.GT.AND P1, PT, R22, RZ, PT ;  /* 0x000000ff1600720c */ /* 0x004fe40003f24270 */
[----:B------:R-:W-:Y:S02]  /*49f0*/  IABS R9, R22 ;  /* 0x0000001600097213 */ /* 0x000fe40000000000 */
[----:B----4-:R-:W-:Y:S02]  /*4a00*/  IABS R18, R20 ;  /* 0x0000001400127213 */ /* 0x010fe40000000000 */
[----:B------:R-:W-:Y:S02]  /*4a10*/  ISETP.GT.OR P2, PT, R20, RZ, !P1 ;  /* 0x000000ff1400720c */ /* 0x000fe40004f44670 */
[----:B------:R-:W-:-:S02]  /*4a20*/  VIMNMX.U32 R9, PT, PT, R9, R18, PT ;  /* 0x0000001209097248 */ /* 0x000fc40003fe0000 */
[----:B------:R-:W-:-:S03]  /*4a30*/  ISETP.GT.AND P0, PT, R20, RZ, PT ;  /* 0x000000ff1400720c */ /* 0x000fc60003f04270 */
[--C-:B------:R-:W-:Y:S02]  /*4a40*/  @!P1 IMAD.MOV R18, RZ, RZ, -R9.reuse ;  /* 0x000000ffff129224 */ /* 0x100fe400078e0a09 */
[----:B------:R-:W-:-:S03]  /*4a50*/  @P1 IMAD.MOV R20, RZ, RZ, -R9 ;  /* 0x000000ffff141224 */ /* 0x000fc600078e0a09 */
[----:B------:R-:W-:Y:S01]  /*4a60*/  @!P1 SEL R19, R18, R9, P0 ;  /* 0x0000000912139207 */ /* 0x000fe20000000000 */
[----:B------:R-:W-:Y:S01]  /*4a70*/  @!P2 IMAD.MOV.U32 R9, RZ, RZ, R20 ;  /* 0x000000ffff09a224 */ /* 0x000fe200078e0014 */
[----:B------:R-:W-:Y:S02]  /*4a80*/  SHF.R.S32.HI R18, RZ, 0x1f, R23 ;  /* 0x0000001fff127819 */ /* 0x000fe40000011417 */
[----:B------:R-:W-:Y:S01]  /*4a90*/  IADD3 R20, P0, PT, R0, -R23, RZ ;  /* 0x8000001700147210 */ /* 0x000fe20007f1e0ff */
[----:B------:R-:W-:Y:S02]  /*4aa0*/  @P1 IMAD.MOV.U32 R19, RZ, RZ, R9 ;  /* 0x000000ffff131224 */ /* 0x000fe400078e0009 */
[----:B0-----:R-:W-:Y:S02]  /*4ab0*/  IMAD.MOV R9, RZ, RZ, -R8 ;  /* 0x000000ffff097224 */ /* 0x001fe400078e0a08 */
[----:B------:R-:W-:Y:S01]  /*4ac0*/  IMAD.X R25, RZ, RZ, ~R18, P0 ;  /* 0x000000ffff197224 */ /* 0x000fe200000e0e12 */
[----:B------:R-:W-:-:S02]  /*4ad0*/  LEA R18, P1, R20, UR4, 0x2 ;  /* 0x0000000414127c11 */ /* 0x000fc4000f8210ff */
[CC--:B------:R-:W-:Y:S02]  /*4ae0*/  ISETP.GT.AND P0, PT, R19.reuse, R8.reuse, PT ;  /* 0x000000081300720c */ /* 0x0c0fe40003f04270 */
[----:B------:R-:W-:Y:S02]  /*4af0*/  VIMNMX R23, PT, PT, R19, R9, !PT ;  /* 0x0000000913177248 */ /* 0x000fe40007fe0100 */
[----:B------:R-:W-:Y:S01]  /*4b00*/  LEA.HI.X R19, R20, UR5, R25, 0x2, P1 ;  /* 0x0000000514137c11 */ /* 0x000fe200088f1419 */
[----:B-1----:R-:W-:Y:S01]  /*4b10*/  IMAD.WIDE R20, R21, 0x4, R10 ;  /* 0x0000000415147825 */ /* 0x002fe200078e020a */
[----:B------:R-:W-:-:S05]  /*4b20*/  SEL R25, R23, R8, !P0 ;  /* 0x0000000817197207 */ /* 0x000fca0004000000 */
[----:B------:R0:W-:Y:S04]  /*4b30*/  STG.E desc[UR8][R20.64], R25 ;  /* 0x0000001914007986 */ /* 0x0001e8000c101908 */
[----:B------:R-:W2:Y:S04]  /*4b40*/  LDG.E R22, desc[UR8][R16.64] ;  /* 0x0000000810167981 */ /* 0x000ea8000c1e1900 */
[----:B------:R-:W3:Y:S04]  /*4b50*/  LDG.E R18, desc[UR8][R18.64+-0x8] ;  /* 0xfffff80812127981 */ /* 0x000ee8000c1e1900 */
[----:B------:R-:W4:Y:S01]  /*4b60*/  LDG.E R23, desc[UR8][R14.64] ;  /* 0x000000080e177981 */ /* 0x000f22000c1e1900 */
[----:B--2---:R-:W-:-:S02]  /*4b70*/  ISETP.GT.AND P1, PT, R22, RZ, PT ;  /* 0x000000ff1600720c */ /* 0x004fc40003f24270 */
[----:B------:R-:W-:Y:S02]  /*4b80*/  IABS R22, R22 ;  /* 0x0000001600167213 */ /* 0x000fe40000000000 */
[----:B---3--:R-:W-:Y:S02]  /*4b90*/  IABS R27, R18 ;  /* 0x00000012001b7213 */ /* 0x008fe40000000000 */
[----:B------:R-:W-:Y:S02]  /*4ba0*/  ISETP.GT.OR P2, PT, R18, RZ, !P1 ;  /* 0x000000ff1200720c */ /* 0x000fe40004f44670 */
[----:B------:R-:W-:Y:S02]  /*4bb0*/  VIMNMX.U32 R22, PT, PT, R22, R27, PT ;  /* 0x0000001b16167248 */ /* 0x000fe40003fe0000 */
[----:B------:R-:W-:-:S03]  /*4bc0*/  ISETP.GT.AND P0, PT, R18, RZ, PT ;  /* 0x000000ff1200720c */ /* 0x000fc60003f04270 */
[--C-:B------:R-:W-:Y:S02]  /*4bd0*/  @!P1 IMAD.MOV R19, RZ, RZ, -R22.reuse ;  /* 0x000000ffff139224 */ /* 0x100fe400078e0a16 */
[----:B------:R-:W-:-:S03]  /*4be0*/  @P1 IMAD.MOV R18, RZ, RZ, -R22 ;  /* 0x000000ffff121224 */ /* 0x000fc600078e0a16 */
[----:B------:R-:W-:Y:S01]  /*4bf0*/  @!P1 SEL R19, R19, R22, P0 ;  /* 0x0000001613139207 */ /* 0x000fe20000000000 */
[----:B------:R-:W-:Y:S01]  /*4c00*/  @!P2 IMAD.MOV.U32 R22, RZ, RZ, R18 ;  /* 0x000000ffff16a224 */ /* 0x000fe200078e0012 */
[----:B------:R-:W-:Y:S02]  /*4c10*/  SHF.R.S32.HI R18, RZ, 0x1f, R5 ;  /* 0x0000001fff127819 */ /* 0x000fe40000011405 */
[----:B0-----:R-:W-:Y:S01]  /*4c20*/  IADD3 R20, P0, PT, R0, -R5, RZ ;  /* 0x8000000500147210 */ /* 0x001fe20007f1e0ff */
[----:B------:R-:W-:-:S04]  /*4c30*/  @P1 IMAD.MOV.U32 R19, RZ, RZ, R22 ;  /* 0x000000ffff131224 */ /* 0x000fc800078e0016 */
[----:B------:R-:W-:Y:S01]  /*4c40*/  IMAD.X R21, RZ, RZ, ~R18, P0 ;  /* 0x000000ffff157224 */ /* 0x000fe200000e0e12 */
[C---:B------:R-:W-:Y:S02]  /*4c50*/  LEA R18, P1, R20.reuse, UR4, 0x2 ;  /* 0x0000000414127c11 */ /* 0x040fe4000f8210ff */
[CC--:B------:R-:W-:Y:S02]  /*4c60*/  ISETP.GT.AND P0, PT, R19.reuse, R8.reuse, PT ;  /* 0x000000081300720c */ /* 0x0c0fe40003f04270 */
[----:B------:R-:W-:Y:S02]  /*4c70*/  VIMNMX R25, PT, PT, R19, R9, !PT ;  /* 0x0000000913197248 */ /* 0x000fe40007fe0100 */
[----:B------:R-:W-:Y:S01]  /*4c80*/  LEA.HI.X R19, R20, UR5, R21, 0x2, P1 ;  /* 0x0000000514137c11 */ /* 0x000fe200088f1415 */
[----:B----4-:R-:W-:Y:S01]  /*4c90*/  IMAD.WIDE R20, R23, 0x4, R10 ;  /* 0x0000000417147825 */ /* 0x010fe200078e020a */
        /* <DEDUP_REMOVED lines=12> */
[----:B0-----:R-:W-:-:S03]  /*4d60*/  @P1 IMAD.MOV R20, RZ, RZ, -R22 ;  /* 0x000000ffff141224 */ /* 0x001fc600078e0a16 */
[----:B------:R-:W-:Y:S01]  /*4d70*/  @!P1 SEL R18, R19, R22, P0 ;  /* 0x0000001613129207 */ /* 0x000fe20000000000 */
[----:B------:R-:W-:-:S04]  /*4d80*/  @!P2 IMAD.MOV.U32 R22, RZ, RZ, R20 ;  /* 0x000000ffff16a224 */ /* 0x000fc800078e0014 */
[----:B------:R-:W-:Y:S02]  /*4d90*/  @P1 IMAD.MOV.U32 R18, RZ, RZ, R22 ;  /* 0x000000ffff121224 */ /* 0x000fe400078e0016 */
[----:B------:R-:W-:-:S03]  /*4da0*/  IMAD.WIDE R20, R4, 0x4, RZ ;  /* 0x0000000404147825 */ /* 0x000fc600078e02ff */
[CC--:B------:R-:W-:Y:S02]  /*4db0*/  ISETP.GT.AND P0, PT, R18.reuse, R8.reuse, PT ;  /* 0x000000081200720c */ /* 0x0c0fe40003f04270 */
[----:B------:R-:W-:Y:S01]  /*4dc0*/  VIMNMX R25, PT, PT, R18, R9, !PT ;  /* 0x0000000912197248 */ /* 0x000fe20007fe0100 */
[----:B----4-:R-:W-:Y:S01]  /*4dd0*/  IMAD.WIDE R18, R23, 0x4, R10 ;  /* 0x0000000417127825 */ /* 0x010fe200078e020a */
[----:B------:R-:W-:Y:S02]  /*4de0*/  IADD3 R20, P1, PT, -R20, R3, RZ ;  /* 0x0000000314147210 */ /* 0x000fe40007f3e1ff */
[----:B------:R-:W-:-:S03]  /*4df0*/  SEL R25, R25, R8, !P0 ;  /* 0x0000000819197207 */ /* 0x000fc60004000000 */
[----:B------:R-:W-:Y:S02]  /*4e00*/  IMAD.X R21, R6, 0x1, ~R21, P1 ;  /* 0x0000000106157824 */ /* 0x000fe400008e0e15 */
[----:B------:R0:W-:Y:S04]  /*4e10*/  STG.E desc[UR8][R18.64], R25 ;  /* 0x0000001912007986 */ /* 0x0001e8000c101908 */
[----:B------:R-:W2:Y:S04]  /*4e20*/  LDG.E R16, desc[UR8][R16.64+0x8] ;  /* 0x0000080810107981 */ /* 0x000ea8000c1e1900 */
[----:B------:R-:W3:Y:S04]  /*4e30*/  LDG.E R20, desc[UR8][R20.64] ;  /* 0x0000000814147981 */ /* 0x000ee8000c1e1900 */
[----:B------:R-:W4:Y:S01]  /*4e40*/  LDG.E R23, desc[UR8][R14.64+0x8] ;  /* 0x000008080e177981 */ /* 0x000f22000c1e1900 */
[----:B------:R-:W-:-:S02]  /*4e50*/  VIADD R7, R7, 0x4 ;  /* 0x0000000407077836 */ /* 0x000fc40000000000 */
[----:B------:R-:W-:Y:S02]  /*4e60*/  VIADD R5, R5, 0x4 ;  /* 0x0000000405057836 */ /* 0x000fe40000000000 */
[----:B------:R-:W-:Y:S01]  /*4e70*/  VIADD R4, R4, 0x4 ;  /* 0x0000000404047836 */ /* 0x000fe20000000000 */
[----:B--2---:R-:W-:Y:S02]  /*4e80*/  ISETP.GT.AND P1, PT, R16, RZ, PT ;  /* 0x000000ff1000720c */ /* 0x004fe40003f24270 */
[----:B------:R-:W-:Y:S02]  /*4e90*/  IABS R22, R16 ;  /* 0x0000001000167213 */ /* 0x000fe40000000000 */
[----:B---3--:R-:W-:Y:S02]  /*4ea0*/  IABS R27, R20 ;  /* 0x00000014001b7213 */ /* 0x008fe40000000000 */
[----:B------:R-:W-:Y:S02]  /*4eb0*/  ISETP.GT.OR P2, PT, R20, RZ, !P1 ;  /* 0x000000ff1400720c */ /* 0x000fe40004f44670 */
[----:B------:R-:W-:-:S02]  /*4ec0*/  VIMNMX.U32 R22, PT, PT, R22, R27, PT ;  /* 0x0000001b16167248 */ /* 0x000fc40003fe0000 */
[----:B------:R-:W-:-:S03]  /*4ed0*/  ISETP.GT.AND P0, PT, R20, RZ, PT ;  /* 0x000000ff1400720c */ /* 0x000fc60003f04270 */
[--C-:B------:R-:W-:Y:S02]  /*4ee0*/  @!P1 IMAD.MOV R17, RZ, RZ, -R22.reuse ;  /* 0x000000ffff119224 */ /* 0x100fe400078e0a16 */
[----:B------:R-:W-:-:S03]  /*4ef0*/  @P1 IMAD.MOV R16, RZ, RZ, -R22 ;  /* 0x000000ffff101224 */ /* 0x000fc600078e0a16 */
[----:B0-----:R-:W-:Y:S01]  /*4f00*/  @!P1 SEL R18, R17, R22, P0 ;  /* 0x0000001611129207 */ /* 0x001fe20000000000 */
[----:B------:R-:W-:-:S04]  /*4f10*/  @!P2 IMAD.MOV.U32 R22, RZ, RZ, R16 ;  /* 0x000000ffff16a224 */ /* 0x000fc800078e0010 */
[----:B------:R-:W-:-:S05]  /*4f20*/  @P1 IMAD.MOV.U32 R18, RZ, RZ, R22 ;  /* 0x000000ffff121224 */ /* 0x000fca00078e0016 */
[----:B------:R-:W-:Y:S01]  /*4f30*/  ISETP.GT.AND P0, PT, R18, R8, PT ;  /* 0x000000081200720c */ /* 0x000fe20003f04270 */
[----:B----4-:R-:W-:-:S12]  /*4f40*/  IMAD.WIDE R16, R23, 0x4, R10 ;  /* 0x0000000417107825 */ /* 0x010fd800078e020a */
[----:B------:R-:W-:-:S05]  /*4f50*/  @!P0 VIMNMX R8, PT, PT, R18, R9, !PT ;  /* 0x0000000912088248 */ /* 0x000fca0007fe0100 */
[----:B------:R0:W-:Y:S01]  /*4f60*/  STG.E desc[UR8][R16.64], R8 ;  /* 0x0000000810007986 */ /* 0x0001e2000c101908 */
[----:B------:R-:W-:Y:S02]  /*4f70*/  ISETP.NE.AND P0, PT, R7, RZ, PT ;  /* 0x000000ff0700720c */ /* 0x000fe40003f05270 */
[----:B------:R-:W-:-:S05]  /*4f80*/  IADD3 R18, P1, PT, R14, 0x10, RZ ;  /* 0x000000100e127810 */ /* 0x000fca0007f3e0ff */
[----:B------:R-:W-:-:S06]  /*4f90*/  IMAD.X R19, RZ, RZ, R15, P1 ;  /* 0x000000ffff137224 */ /* 0x000fcc00008e060f */
[----:B0-----:R-:W-:Y:S05]  /*4fa0*/  @P0 BRA `(.L_x_62) ;  /* 0xfffffff800500947 */ /* 0x001fea000383ffff */
[----:B------:R-:W-:Y:S05]  /*4fb0*/  BSYNC.RECONVERGENT B1 ;  /* 0x0000000000017941 */ /* 0x000fea0003800200 */
.L_x_61:
[----:B------:R-:W-:-:S07]  /*4fc0*/  VIADD R3, R5, 0xfffffffe ;  /* 0xfffffffe05037836 */ /* 0x000fce0000000000 */
.L_x_60:
[----:B------:R-:W-:Y:S05]  /*4fd0*/  BSYNC.RECONVERGENT B0 ;  /* 0x0000000000007941 */ /* 0x000fea0003800200 */
.L_x_59:
[----:B------:R-:W-:-:S13]  /*4fe0*/  ISETP.NE.AND P0, PT, R2, RZ, PT ;  /* 0x000000ff0200720c */ /* 0x000fda0003f05270 */
[----:B------:R-:W-:Y:S05]  /*4ff0*/  @!P0 EXIT ;  /* 0x000000000000894d */ /* 0x000fea0003800000 */
[----:B------:R-:W0:Y:S01]  /*5000*/  LDC.64 R8, c[0x0][0x3d0] ;  /* 0x0000f400ff087b82 */ /* 0x000e220000000a00 */
[----:B------:R-:W-:-:S07]  /*5010*/  IMAD.MOV R2, RZ, RZ, -R2 ;  /* 0x000000ffff027224 */ /* 0x000fce00078e0a02 */
[----:B------:R-:W1:Y:S08]  /*5020*/  LDC.64 R10, c[0x0][0x3b8] ;  /* 0x0000ee00ff0a7b82 */ /* 0x000e700000000a00 */
[----:B------:R-:W2:Y:S08]  /*5030*/  LDC.64 R4, c[0x0][0x390] ;  /* 0x0000e400ff047b82 */ /* 0x000eb00000000a00 */
[----:B------:R-:W3:Y:S01]  /*5040*/  LDC.64 R6, c[0x0][0x3c8] ;  /* 0x0000f200ff067b82 */ /* 0x000ee20000000a00 */
[----:B0-----:R-:W-:-:S03]  /*5050*/  IMAD.WIDE.U32 R8, R0, 0x4, R8 ;  /* 0x0000000400087825 */ /* 0x001fc600078e0008 */
[----:B------:R-:W-:Y:S01]  /*5060*/  IADD3 R0, P0, PT, R8, -0x8, RZ ;  /* 0xfffffff808007810 */ /* 0x000fe20007f1e0ff */
[----:B-1----:R-:W-:-:S03]  /*5070*/  IMAD.WIDE.U32 R10, R3, 0x4, R10 ;  /* 0x00000004030a7825 */ /* 0x002fc600078e000a */
[----:B------:R-:W-:-:S09]  /*5080*/  IADD3.X R8, PT, PT, R9, -0x1, RZ, P0, !PT ;  /* 0xffffffff09087810 */ /* 0x000fd200007fe4ff */
.L_x_63:
[----:B0-----:R-:W-:Y:S01]  /*5090*/  IMAD.WIDE R12, R3, 0x4, RZ ;  /* 0x00000004030c7825 */ /* 0x001fe200078e02ff */
[----:B------:R-:W2:Y:S01]  /*50a0*/  LDG.E R17, desc[UR8][R10.64] ;  /* 0x000000080a117981 */ /* 0x000ea2000c1e1900 */
[----:B------:R-:W0:Y:S01]  /*50b0*/  LDC R19, c[0x0][0x3d8] ;  /* 0x0000f600ff137b82 */ /* 0x000e220000000800 */
[C---:B------:R-:W-:Y:S02]  /*50c0*/  IADD3 R14, P0, PT, -R12.reuse, R0, RZ ;  /* 0x000000000c0e7210 */ /* 0x040fe40007f1e1ff */
[----:B---3--:R-:W-:-:S03]  /*50d0*/  IADD3 R12, P1, P2, R12, -0x4, R6 ;  /* 0xfffffffc0c0c7810 */ /* 0x008fc60007a3e006 */
[----:B------:R-:W-:Y:S01]  /*50e0*/  IMAD.X R15, R8, 0x1, ~R13, P0 ;  /* 0x00000001080f7824 */ /* 0x000fe200000e0e0d */
[----:B------:R-:W-:-:S04]  /*50f0*/  IADD3.X R13, PT, PT, R13, -0x1, R7, P1, P2 ;  /* 0xffffffff0d0d7810 */ /* 0x000fc80000fe4407 */
[----:B------:R-:W3:Y:S04]  /*5100*/  LDG.E R14, desc[UR8][R14.64] ;  /* 0x000000080e0e7981 */ /* 0x000ee8000c1e1900 */
[----:B------:R-:W4:Y:S01]  /*5110*/  LDG.E R12, desc[UR8][R12.64] ;  /* 0x000000080c0c7981 */ /* 0x000f22000c1e1900 */
[----:B------:R-:W-:Y:S01]  /*5120*/  VIADD R2, R2, 0x1 ;  /* 0x0000000102027836 */ /* 0x000fe20000000000 */
[----:B---3--:R-:W-:Y:S02]  /*5130*/  IABS R16, R14 ;  /* 0x0000000e00107213 */ /* 0x008fe40000000000 */
[----:B----4-:R-:W-:Y:S02]  /*5140*/  ISETP.GT.AND P1, PT, R12, RZ, PT ;  /* 0x000000ff0c00720c */ /* 0x010fe40003f24270 */
[----:B------:R-:W-:-:S02]  /*5150*/  IABS R9, R12 ;  /* 0x0000000c00097213 */ /* 0x000fc40000000000 */
[C---:B------:R-:W-:Y:S02]  /*5160*/  ISETP.GT.OR P2, PT, R14.reuse, RZ, !P1 ;  /* 0x000000ff0e00720c */ /* 0x040fe40004f44670 */
[----:B------:R-:W-:Y:S02]  /*5170*/  VIMNMX.U32 R9, PT, PT, R9, R16, PT ;  /* 0x0000001009097248 */ /* 0x000fe40003fe0000 */
[----:B------:R-:W-:-:S05]  /*5180*/  ISETP.GT.AND P0, PT, R14, RZ, PT ;  /* 0x000000ff0e00720c */ /* 0x000fca0003f04270 */
[--C-:B------:R-:W-:Y:S02]  /*5190*/  @!P1 IMAD.MOV R14, RZ, RZ, -R9.reuse ;  /* 0x000000ffff0e9224 */ /* 0x100fe400078e0a09 */
[----:B------:R-:W-:-:S03]  /*51a0*/  @P1 IMAD.MOV R12, RZ, RZ, -R9 ;  /* 0x000000ffff0c1224 */ /* 0x000fc600078e0a09 */
[----:B------:R-:W-:Y:S01]  /*51b0*/  @!P1 SEL R14, R14, R9, P0 ;  /* 0x000000090e0e9207 */ /* 0x000fe20000000000 */
[----:B------:R-:W-:-:S04]  /*51c0*/  @!P2 IMAD.MOV.U32 R9, RZ, RZ, R12 ;  /* 0x000000ffff09a224 */ /* 0x000fc800078e000c */
[----:B------:R-:W-:-:S05]  /*51d0*/  @P1 IMAD.MOV.U32 R14, RZ, RZ, R9 ;  /* 0x000000ffff0e1224 */ /* 0x000fca00078e0009 */
[----:B0-----:R-:W-:Y:S01]  /*51e0*/  ISETP.GT.AND P0, PT, R14, R19, PT ;  /* 0x000000130e00720c */ /* 0x001fe20003f04270 */
[----:B------:R-:W-:Y:S02]  /*51f0*/  IMAD.MOV R9, RZ, RZ, -R19 ;  /* 0x000000ffff097224 */ /* 0x000fe400078e0a13 */
[----:B--2---:R-:W-:-:S10]  /*5200*/  IMAD.WIDE R12, R17, 0x4, R4 ;  /* 0x00000004110c7825 */ /* 0x004fd400078e0204 */
[----:B------:R-:W-:Y:S02]  /*5210*/  @!P0 VIMNMX R19, PT, PT, R14, R9, !PT ;  /* 0x000000090e138248 */ /* 0x000fe40007fe0100 */
[----:B------:R-:W-:Y:S02]  /*5220*/  ISETP.NE.AND P0, PT, R2, RZ, PT ;  /* 0x000000ff0200720c */ /* 0x000fe40003f05270 */
[----:B------:R-:W-:Y:S01]  /*5230*/  IADD3 R10, P1, PT, R10, 0x4, RZ ;  /* 0x000000040a0a7810 */ /* 0x000fe20007f3e0ff */
[----:B------:R0:W-:Y:S04]  /*5240*/  STG.E desc[UR8][R12.64], R19 ;  /* 0x000000130c007986 */ /* 0x0001e8000c101908 */
[----:B------:R-:W-:-:S06]  /*5250*/  IMAD.X R11, RZ, RZ, R11, P1 ;  /* 0x000000ffff0b7224 */ /* 0x000fcc00008e060b */
[----:B------:R-:W-:Y:S05]  /*5260*/  @!P0 EXIT ;  /* 0x000000000000894d */ /* 0x000fea0003800000 */
[----:B------:R-:W-:Y:S01]  /*5270*/  VIADD R3, R3, 0x1 ;  /* 0x0000000103037836 */ /* 0x000fe20000000000 */
[----:B------:R-:W-:Y:S06]  /*5280*/  BRA `(.L_x_63) ;  /* 0xfffffffc00807947 */ /* 0x000fec000383ffff */
.L_x_58:
[----:B------:R-:W0:Y:S01]  /*5290*/  LDC R17, c[0x0][0x3ac] ;  /* 0x0000eb00ff117b82 */ /* 0x000e220000000800 */
[----:B------:R-:W-:Y:S01]  /*52a0*/  ISETP.NE.AND P0, PT, R0, 0x3, PT ;  /* 0x000000030000780c */ /* 0x000fe20003f05270 */
[----:B------:R-:W-:Y:S01]  /*52b0*/  BSSY.RECONVERGENT B0, `(.L_x_64) ;  /* 0x0000073000007945 */ /* 0x000fe20003800200 */
[----:B------:R-:W-:Y:S01]  /*52c0*/  IMAD.MOV.U32 R19, RZ, RZ, 0x1 ;  /* 0x00000001ff137424 */ /* 0x000fe200078e00ff */
[----:B0-----:R-:W-:-:S10]  /*52d0*/  LOP3.LUT R17, R17, 0xffff, RZ, 0xc0, !PT ;  /* 0x0000ffff11117812 */ /* 0x001fd400078ec0ff */
[----:B------:R-:W-:Y:S05]  /*52e0*/  @!P0 BRA `(.L_x_65) ;  /* 0x0000000400bc8947 */ /* 0x000fea0003800000 */
[----:B------:R-:W0:Y:S01]  /*52f0*/  LDCU.64 UR4, c[0x0][0x3b8] ;  /* 0x00007700ff0477ac */ /* 0x000e220008000a00 */
[----:B------:R-:W-:Y:S01]  /*5300*/  LOP3.LUT R20, R7, 0xfffffffe, RZ, 0xc0, !PT ;  /* 0xfffffffe07147812 */ /* 0x000fe200078ec0ff */
[----:B------:R-:W-:Y:S01]  /*5310*/  BSSY.RECONVERGENT B1, `(.L_x_66) ;  /* 0x000006b000017945 */ /* 0x000fe20003800200 */
[----:B------:R-:W-:-:S04]  /*5320*/  IMAD.WIDE.U32 R6, R0, 0x4, R8 ;  /* 0x0000000400067825 */ /* 0x000fc800078e0008 */
[----:B------:R-:W-:Y:S02]  /*5330*/  IMAD.MOV.U32 R19, RZ, RZ, RZ ;  /* 0x000000ffff137224 */ /* 0x000fe400078e00ff */
[----:B------:R-:W-:Y:S02]  /*5340*/  IMAD.MOV.U32 R18, RZ, RZ, 0x2 ;  /* 0x00000002ff127424 */ /* 0x000fe400078e00ff */
[----:B------:R-:W-:Y:S01]  /*5350*/  IMAD.MOV R20, RZ, RZ, -R20 ;  /* 0x000000ffff147224 */ /* 0x000fe200078e0a14 */
[----:B0-----:R-:W-:-:S04]  /*5360*/  UIADD3 UR4, UP0, UPT, UR4, 0x8, URZ ;  /* 0x0000000804047890 */ /* 0x001fc8000ff1e0ff */
[----:B------:R-:W-:Y:S02]  /*5370*/  UIADD3.X UR5, UPT, UPT, URZ, UR5, URZ, UP0, !UPT ;  /* 0x00000005ff057290 */ /* 0x000fe400087fe4ff */
[----:B------:R-:W-:-:S04]  /*5380*/  IMAD.U32 R12, RZ, RZ, UR4 ;  /* 0x00000004ff0c7e24 */ /* 0x000fc8000f8e00ff */
[----:B------:R-:W-:-:S07]  /*5390*/  IMAD.U32 R15, RZ, RZ, UR5 ;  /* 0x00000005ff0f7e24 */ /* 0x000fce000f8e00ff */
.L_x_67:
[----:B------:R-:W0:Y:S01]  /*53a0*/  LDCU.64 UR6, c[0x0][0x3c8] ;  /* 0x00007900ff0677ac */ /* 0x000e220008000a00 */
[----:B------:R-:W-:Y:S01]  /*53b0*/  VIADD R11, R19, 0x1 ;  /* 0x00000001130b7836 */ /* 0x000fe20000000000 */
[----:B------:R-:W1:Y:S04]  /*53c0*/  LDCU.64 UR4, c[0x0][0x3d0] ;  /* 0x00007a00ff0477ac */ /* 0x000e680008000a00 */
[----:B------:R-:W-:Y:S02]  /*53d0*/  SHF.R.S32.HI R2, RZ, 0x1f, R11 ;  /* 0x0000001fff027819 */ /* 0x000fe4000001140b */
[----:B------:R-:W-:-:S05]  /*53e0*/  IADD3 R3, P0, PT, R0, -R11, RZ ;  /* 0x8000000b00037210 */ /* 0x000fca0007f1e0ff */
[----:B------:R-:W-:Y:S02]  /*53f0*/  IMAD.X R8, RZ, RZ, ~R2, P0 ;  /* 0x000000ffff087224 */ /* 0x000fe400000e0e02 */
[----:B0-----:R-:W-:Y:S02]  /*5400*/  IMAD.U32 R4, RZ, RZ, UR6 ;  /* 0x00000006ff047e24 */ /* 0x001fe4000f8e00ff */
[----:B------:R-:W-:Y:S01]  /*5410*/  IMAD.U32 R5, RZ, RZ, UR7 ;  /* 0x00000007ff057e24 */ /* 0x000fe2000f8e00ff */
[----:B-1----:R-:W-:Y:S01]  /*5420*/  LEA R2, P0, R3, UR4, 0x2 ;  /* 0x0000000403027c11 */ /* 0x002fe2000f8010ff */
[----:B------:R-:W-:-:S03]  /*5430*/  IMAD.WIDE R10, R11, 0x4, R4 ;  /* 0x000000040b0a7825 */ /* 0x000fc600078e0204 */
[----:B------:R-:W-:Y:S01]  /*5440*/  LEA.HI.X R3, R3, UR5, R8, 0x2, P0 ;  /* 0x0000000503037c11 */ /* 0x000fe200080f1408 */
[----:B------:R-:W0:Y:S01]  /*5450*/  LDCU.64 UR4, c[0x0][0x390] ;  /* 0x00007200ff0477ac */ /* 0x000e220008000a00 */
[----:B------:R-:W2:Y:S04]  /*5460*/  LDG.E R22, desc[UR8][R10.64+-0x4] ;  /* 0xfffffc080a167981 */ /* 0x000ea8000c1e1900 */
[----:B------:R-:W2:Y:S02]  /*5470*/  LDG.E R13, desc[UR8][R2.64+-0x8] ;  /* 0xfffff808020d7981 */ /* 0x000ea4000c1e1900 */
[C-C-:B--2---:R-:W-:Y:S02]  /*5480*/  IMAD.IADD R9, R22.reuse, 0x1, -R13.reuse ;  /* 0x0000000116097824 */ /* 0x144fe400078e0a0d */
[----:B------:R-:W-:-:S03]  /*5490*/  IMAD.IADD R8, R22, 0x1, R13 ;  /* 0x0000000116087824 */ /* 0x000fc600078e020d */
[----:B------:R-:W-:Y:S02]  /*54a0*/  IABS R14, R9 ;  /* 0x00000009000e7213 */ /* 0x000fe40000000000 */
[----:B------:R-:W-:Y:S02]  /*54b0*/  IABS R8, R8 ;  /* 0x0000000800087213 */ /* 0x000fe40000000000 */
[-C--:B------:R-:W-:Y:S01]  /*54c0*/  SHF.R.U32.HI R23, RZ, R17.reuse, R14 ;  /* 0x00000011ff177219 */ /* 0x080fe2000001160e */
[----:B------:R-:W-:Y:S01]  /*54d0*/  IMAD.MOV.U32 R14, RZ, RZ, RZ ;  /* 0x000000ffff0e7224 */ /* 0x000fe200078e00ff */
[----:B------:R-:W-:Y:S02]  /*54e0*/  SHF.R.U32.HI R21, RZ, R17, R8 ;  /* 0x00000011ff157219 */ /* 0x000fe40000011608 */
[-C--:B------:R-:W-:Y:S02]  /*54f0*/  ISETP.GE.AND P1, PT, R23, R16.reuse, PT ;  /* 0x000000101700720c */ /* 0x080fe40003f26270 */
[----:B------:R-:W-:-:S11]  /*5500*/  ISETP.GE.AND P0, PT, R21, R16, PT ;  /* 0x000000101500720c */ /* 0x000fd60003f06270 */
[----:B------:R-:W1:Y:S08]  /*5510*/  @!P1 LDC.64 R8, c[0x0][0x3b0] ;  /* 0x0000ec00ff089b82 */ /* 0x000e700000000a00 */
[----:B------:R-:W2:Y:S01]  /*5520*/  @!P0 LDC.64 R2, c[0x0][0x3b0] ;  /* 0x0000ec00ff028b82 */ /* 0x000ea20000000a00 */
[----:B-1----:R-:W-:-:S04]  /*5530*/  @!P1 IMAD.WIDE.U32 R8, R23, 0x4, R8 ;  /* 0x0000000417089825 */ /* 0x002fc800078e0008 */
[----:B------:R-:W-:Y:S01]  /*5540*/  IMAD.MOV.U32 R23, RZ, RZ, RZ ;  /* 0x000000ffff177224 */ /* 0x000fe200078e00ff */
[----:B------:R1:W3:Y:S01]  /*5550*/  @!P1 LDG.E R14, desc[UR8][R8.64] ;  /* 0x00000008080e9981 */ /* 0x0002e2000c1e1900 */
[----:B--2---:R-:W-:-:S04]  /*5560*/  @!P0 IMAD.WIDE.U32 R2, R21, 0x4, R2 ;  /* 0x0000000415028825 */ /* 0x004fc800078e0002 */
[----:B-1----:R-:W-:Y:S01]  /*5570*/  IMAD.MOV.U32 R8, RZ, RZ, R12 ;  /* 0x000000ffff087224 */ /* 0x002fe200078e000c */
[----:B------:R1:W3:Y:S01]  /*5580*/  @!P0 LDG.E R23, desc[UR8][R2.64] ;  /* 0x0000000802178981 */ /* 0x0002e2000c1e1900 */
[----:B------:R-:W-:Y:S01]  /*5590*/  IMAD.MOV.U32 R9, RZ, RZ, R15 ;  /* 0x000000ffff097224 */ /* 0x000fe200078e000f */
[----:B------:R-:W-:Y:S01]  /*55a0*/  ISETP.GE.AND P1, PT, R22, 0x1, PT ;  /* 0x000000011600780c */ /* 0x000fe20003f26270 */
[----:B------:R-:W2:Y:S03]  /*55b0*/  LDC R21, c[0x0][0x3d8] ;  /* 0x0000f600ff157b82 */ /* 0x000ea60000000800 */
[----:B------:R-:W4:Y:S01]  /*55c0*/  LDG.E R15, desc[UR8][R8.64+-0x4] ;  /* 0xfffffc08080f7981 */ /* 0x000f22000c1e1900 */
[----:B------:R-:W-:Y:S02]  /*55d0*/  IABS R12, R22 ;  /* 0x00000016000c7213 */ /* 0x000fe40000000000 */
[----:B------:R-:W-:-:S02]  /*55e0*/  IABS R25, R13 ;  /* 0x0000000d00197213 */ /* 0x000fc40000000000 */
[C---:B------:R-:W-:Y:S02]  /*55f0*/  ISETP.GT.AND P2, PT, R13.reuse, RZ, !P1 ;  /* 0x000000ff0d00720c */ /* 0x040fe40004f44270 */
[----:B------:R-:W-:Y:S02]  /*5600*/  VIMNMX.U32 R12, PT, PT, R12, R25, PT ;  /* 0x000000190c0c7248 */ /* 0x000fe40003fe0000 */
[----:B------:R-:W-:-:S03]  /*5610*/  ISETP.GT.AND P0, PT, R13, RZ, PT ;  /* 0x000000ff0d00720c */ /* 0x000fc60003f04270 */
[--C-:B-1----:R-:W-:Y:S02]  /*5620*/  @P1 IMAD.MOV R3, RZ, RZ, -R12.reuse ;  /* 0x000000ffff031224 */ /* 0x102fe400078e0a0c */
[----:B------:R-:W-:-:S03]  /*5630*/  @!P1 IMAD.MOV R13, RZ, RZ, -R12 ;  /* 0x000000ffff0d9224 */ /* 0x000fc600078e0a0c */
[----:B------:R-:W-:Y:S01]  /*5640*/  @P1 SEL R2, R12, R3, P0 ;  /* 0x000000030c021207 */ /* 0x000fe20000000000 */
[----:B------:R-:W-:-:S04]  /*5650*/  @P2 IMAD.MOV.U32 R12, RZ, RZ, R13 ;  /* 0x000000ffff0c2224 */ /* 0x000fc800078e000d */
[----:B------:R-:W-:Y:S02]  /*5660*/  @!P1 IMAD.MOV.U32 R2, RZ, RZ, R12 ;  /* 0x000000ffff029224 */ /* 0x000fe400078e000c */
[----:B------:R-:W-:-:S04]  /*5670*/  IMAD.WIDE R12, R18, 0x4, RZ ;  /* 0x00000004120c7825 */ /* 0x000fc800078e02ff */
[----:B--2---:R-:W-:Y:S01]  /*5680*/  IMAD.MOV R22, RZ, RZ, -R21 ;  /* 0x000000ffff167224 */ /* 0x004fe200078e0a15 */
[----:B------:R-:W-:Y:S01]  /*5690*/  IADD3 R12, P1, PT, R6, -R12, RZ ;  /* 0x8000000c060c7210 */ /* 0x000fe20007f3e0ff */
[----:B0-----:R-:W-:-:S04]  /*56a0*/  IMAD.U32 R3, RZ, RZ, UR5 ;  /* 0x00000005ff037e24 */ /* 0x001fc8000f8e00ff */
[----:B------:R-:W-:Y:S01]  /*56b0*/  IMAD.X R13, R7, 0x1, ~R13, P1 ;  /* 0x00000001070d7824 */ /* 0x000fe200008e0e0d */
[----:B---3--:R-:W-:Y:S01]  /*56c0*/  IADD3 R14, PT, PT, -R14, R23, R2 ;  /* 0x000000170e0e7210 */ /* 0x008fe20007ffe102 */
[----:B------:R-:W-:-:S03]  /*56d0*/  IMAD.U32 R2, RZ, RZ, UR4 ;  /* 0x00000004ff027e24 */ /* 0x000fc6000f8e00ff */
[C---:B------:R-:W-:Y:S02]  /*56e0*/  ISETP.GT.AND P0, PT, R14.reuse, R21, PT ;  /* 0x000000150e00720c */ /* 0x040fe40003f04270 */
[----:B------:R-:W-:Y:S01]  /*56f0*/  VIMNMX R24, PT, PT, R14, R22, !PT ;  /* 0x000000160e187248 */ /* 0x000fe20007fe0100 */
[----:B----4-:R-:W-:-:S03]  /*5700*/  IMAD.WIDE R14, R15, 0x4, R2 ;  /* 0x000000040f0e7825 */ /* 0x010fc600078e0202 */
[----:B------:R-:W-:-:S05]  /*5710*/  SEL R25, R24, R21, !P0 ;  /* 0x0000001518197207 */ /* 0x000fca0004000000 */
[----:B------:R0:W-:Y:S04]  /*5720*/  STG.E desc[UR8][R14.64], R25 ;  /* 0x000000190e007986 */ /* 0x0001e8000c101908 */
[----:B------:R-:W2:Y:S04]  /*5730*/  LDG.E R23, desc[UR8][R10.64] ;  /* 0x000000080a177981 */ /* 0x000ea8000c1e1900 */
[----:B------:R-:W2:Y:S01]  /*5740*/  LDG.E R24, desc[UR8][R12.64+-0x8] ;  /* 0xfffff8080c187981 */ /* 0x000ea2000c1e1900 */
[----:B0-----:R-:W-:-:S03]  /*5750*/  CS2R R14, SRZ ;  /* 0x00000000000e7805 */ /* 0x001fc6000001ff00 */
[----:B------:R-:W3:Y:S01]  /*5760*/  LDG.E R25, desc[UR8][R8.64] ;  /* 0x0000000808197981 */ /* 0x000ee2000c1e1900 */
[C-C-:B--2---:R-:W-:Y:S02]  /*5770*/  IMAD.IADD R26, R23.reuse, 0x1, R24.reuse ;  /* 0x00000001171a7824 */ /* 0x144fe400078e0218 */
[----:B------:R-:W-:-:S03]  /*5780*/  IMAD.IADD R27, R23, 0x1, -R24 ;  /* 0x00000001171b7824 */ /* 0x000fc600078e0a18 */
[----:B------:R-:W-:Y:S02]  /*5790*/  IABS R26, R26 ;  /* 0x0000001a001a7213 */ /* 0x000fe40000000000 */
[----:B------:R-:W-:Y:S02]  /*57a0*/  IABS R28, R27 ;  /* 0x0000001b001c7213 */ /* 0x000fe40000000000 */
[-C--:B------:R-:W-:Y:S02]  /*57b0*/  SHF.R.U32.HI R27, RZ, R17.reuse, R26 ;  /* 0x00000011ff1b7219 */ /* 0x080fe4000001161a */
[----:B------:R-:W-:Y:S02]  /*57c0*/  SHF.R.U32.HI R29, RZ, R17, R28 ;  /* 0x00000011ff1d7219 */ /* 0x000fe4000001161c */
[-C--:B------:R-:W-:Y:S02]  /*57d0*/  ISETP.GE.AND P0, PT, R27, R16.reuse, PT ;  /* 0x000000101b00720c */ /* 0x080fe40003f06270 */
[----:B------:R-:W-:-:S11]  /*57e0*/  ISETP.GE.AND P1, PT, R29, R16, PT ;  /* 0x000000101d00720c */ /* 0x000fd60003f26270 */
[----:B------:R-:W0:Y:S08]  /*57f0*/  @!P0 LDC.64 R12, c[0x0][0x3b0] ;  /* 0x0000ec00ff0c8b82 */ /* 0x000e300000000a00 */
[----:B------:R-:W1:Y:S01]  /*5800*/  @!P1 LDC.64 R10, c[0x0][0x3b0] ;  /* 0x0000ec00ff0a9b82 */ /* 0x000e620000000a00 */
[----:B0-----:R-:W-:-:S05]  /*5810*/  @!P0 IMAD.WIDE.U32 R12, R27, 0x4, R12 ;  /* 0x000000041b0c8825 */ /* 0x001fca00078e000c */
[----:B------:R0:W2:Y:S01]  /*5820*/  @!P0 LDG.E R14, desc[UR8][R12.64] ;  /* 0x000000080c0e8981 */ /* 0x0000a2000c1e1900 */
[----:B-1----:R-:W-:-:S05]  /*5830*/  @!P1 IMAD.WIDE.U32 R10, R29, 0x4, R10 ;  /* 0x000000041d0a9825 */ /* 0x002fca00078e000a */
[----:B------:R1:W2:Y:S01]  /*5840*/  @!P1 LDG.E R15, desc[UR8][R10.64] ;  /* 0x000000080a0f9981 */ /* 0x0002a2000c1e1900 */
[----:B------:R-:W-:Y:S02]  /*5850*/  ISETP.GT.AND P1, PT, R23, RZ, PT ;  /* 0x000000ff1700720c */ /* 0x000fe40003f24270 */
[----:B------:R-:W-:Y:S02]  /*5860*/  IABS R23, R23 ;  /* 0x0000001700177213 */ /* 0x000fe40000000000 */
[----:B------:R-:W-:Y:S02]  /*5870*/  IABS R26, R24 ;  /* 0x00000018001a7213 */ /* 0x000fe40000000000 */
[C---:B------:R-:W-:Y:S02]  /*5880*/  ISETP.GT.OR P2, PT, R24.reuse, RZ, !P1 ;  /* 0x000000ff1800720c */ /* 0x040fe40004f44670 */
[----:B------:R-:W-:Y:S02]  /*5890*/  VIMNMX.U32 R23, PT, PT, R23, R26, PT ;  /* 0x0000001a17177248 */ /* 0x000fe40003fe0000 */
[----:B------:R-:W-:-:S03]  /*58a0*/  ISETP.GT.AND P0, PT, R24, RZ, PT ;  /* 0x000000ff1800720c */ /* 0x000fc60003f04270 */
[--C-:B0-----:R-:W-:Y:S02]  /*58b0*/  @!P1 IMAD.MOV R12, RZ, RZ, -R23.reuse ;  /* 0x000000ffff0c9224 */ /* 0x101fe400078e0a17 */
[----:B-1----:R-:W-:-:S03]  /*58c0*/  @P1 IMAD.MOV R11, RZ, RZ, -R23 ;  /* 0x000000ffff0b1224 */ /* 0x002fc600078e0a17 */
[----:B------:R-:W-:Y:S01]  /*58d0*/  @!P1 SEL R10, R12, R23, P0 ;  /* 0x000000170c0a9207 */ /* 0x000fe20000000000 */
[----:B------:R-:W-:-:S04]  /*58e0*/  @!P2 IMAD.MOV.U32 R23, RZ, RZ, R11 ;  /* 0x000000ffff17a224 */ /* 0x000fc800078e000b */
[----:B------:R-:W-:Y:S02]  /*58f0*/  @P1 IMAD.MOV.U32 R10, RZ, RZ, R23 ;  /* 0x000000ffff0a1224 */ /* 0x000fe400078e0017 */
[----:B------:R-:W-:Y:S01]  /*5900*/  VIADD R20, R20, 0x2 ;  /* 0x0000000214147836 */ /* 0x000fe20000000000 */
[----:B------:R-:W-:Y:S01]  /*5910*/  IADD3 R12, P1, PT, R8, 0x8, RZ ;  /* 0x00000008080c7810 */ /* 0x000fe20007f3e0ff */
[----:B------:R-:W-:Y:S02]  /*5920*/  VIADD R19, R19, 0x2 ;  /* 0x0000000213137836 */ /* 0x000fe40000000000 */
[----:B------:R-:W-:Y:S01]  /*5930*/  VIADD R18, R18, 0x2 ;  /* 0x0000000212127836 */ /* 0x000fe20000000000 */
[----:B--2---:R-:W-:-:S04]  /*5940*/  IADD3 R14, PT, PT, -R15, R14, R10 ;  /* 0x0000000e0f0e7210 */ /* 0x004fc80007ffe10a */
[----:B------:R-:W-:Y:S01]  /*5950*/  ISETP.GT.AND P0, PT, R14, R21, PT ;  /* 0x000000150e00720c */ /* 0x000fe20003f04270 */
[----:B---3--:R-:W-:-:S12]  /*5960*/  IMAD.WIDE R10, R25, 0x4, R2 ;  /* 0x00000004190a7825 */ /* 0x008fd800078e0202 */
[----:B------:R-:W-:-:S05]  /*5970*/  @!P0 VIMNMX R21, PT, PT, R14, R22, !PT ;  /* 0x000000160e158248 */ /* 0x000fca0007fe0100 */
[----:B------:R0:W-:Y:S01]  /*5980*/  STG.E desc[UR8][R10.64], R21 ;  /* 0x000000150a007986 */ /* 0x0001e2000c101908 */
[----:B------:R-:W-:Y:S01]  /*5990*/  ISETP.NE.AND P0, PT, R20, RZ, PT ;  /* 0x000000ff1400720c */ /* 0x000fe20003f05270 */
[----:B------:R-:W-:-:S12]  /*59a0*/  IMAD.X R15, RZ, RZ, R9, P1 ;  /* 0x000000ffff0f7224 */ /* 0x000fd800008e0609 */
[----:B0-----:R-:W-:Y:S05]  /*59b0*/  @P0 BRA `(.L_x_67) ;  /* 0xfffffff800780947 */ /* 0x001fea000383ffff */
[----:B------:R-:W-:Y:S05]  /*59c0*/  BSYNC.RECONVERGENT B1 ;  /* 0x0000000000017941 */ /* 0x000fea0003800200 */
.L_x_66:
[----:B------:R-:W-:-:S07]  /*59d0*/  VIADD R19, R19, 0x1 ;  /* 0x0000000113137836 */ /* 0x000fce0000000000 */
.L_x_65:
[----:B------:R-:W-:Y:S05]  /*59e0*/  BSYNC.RECONVERGENT B0 ;  /* 0x0000000000007941 */ /* 0x000fea0003800200 */
.L_x_64:
[----:B------:R-:W-:-:S04]  /*59f0*/  LOP3.LUT R6, R0, 0x1, RZ, 0xc0, !PT ;  /* 0x0000000100067812 */ /* 0x000fc800078ec0ff */
[----:B------:R-:W-:-:S13]  /*5a00*/  ISETP.NE.U32.AND P0, PT, R6, 0x1, PT ;  /* 0x000000010600780c */ /* 0x000fda0003f05070 */
[----:B------:R-:W-:Y:S05]  /*5a10*/  @P0 EXIT ;  /* 0x000000000000094d */ /* 0x000fea0003800000 */
[----:B------:R-:W0:Y:S01]  /*5a20*/  LDCU.64 UR4, c[0x0][0x3d0] ;  /* 0x00007a00ff0477ac */ /* 0x000e220008000a00 */
[----:B------:R-:W-:Y:S01]  /*5a30*/  IADD3 R7, P0, PT, R0, -R19, RZ ;  /* 0x8000001300077210 */ /* 0x000fe20007f1e0ff */
[----:B------:R-:W-:Y:S01]  /*5a40*/  IMAD.WIDE R4, R19, 0x4, R4 ;  /* 0x0000000413047825 */ /* 0x000fe200078e0204 */
[----:B------:R-:W-:Y:S01]  /*5a50*/  SHF.R.S32.HI R0, RZ, 0x1f, R19 ;  /* 0x0000001fff007819 */ /* 0x000fe20000011413 */
[----:B------:R-:W1:Y:S04]  /*5a60*/  LDC R15, c[0x0][0x3d8] ;  /* 0x0000f600ff0f7b82 */ /* 0x000e680000000800 */
[----:B------:R-:W-:Y:S01]  /*5a70*/  IMAD.X R0, RZ, RZ, ~R0, P0 ;  /* 0x000000ffff007224 */ /* 0x000fe200000e0e00 */
[----:B------:R-:W2:Y:S01]  /*5a80*/  LDG.E R5, desc[UR8][R4.64+-0x4] ;  /* 0xfffffc0804057981 */ /* 0x000ea2000c1e1900 */
[----:B0-----:R-:W-:-:S04]  /*5a90*/  LEA R6, P0, R7, UR4, 0x2 ;  /* 0x0000000407067c11 */ /* 0x001fc8000f8010ff */
[----:B------:R-:W-:-:S05]  /*5aa0*/  LEA.HI.X R7, R7, UR5, R0, 0x2, P0 ;  /* 0x0000000507077c11 */ /* 0x000fca00080f1400 */
[----:B------:R-:W2:Y:S02]  /*5ab0*/  LDG.E R0, desc[UR8][R6.64+-0x8] ;  /* 0xfffff80806007981 */ /* 0x000ea4000c1e1900 */
[C-C-:B--2---:R-:W-:Y:S02]  /*5ac0*/  IMAD.IADD R8, R5.reuse, 0x1, R0.reuse ;  /* 0x0000000105087824 */ /* 0x144fe400078e0200 */
[----:B------:R-:W-:-:S03]  /*5ad0*/  IMAD.IADD R9, R5, 0x1, -R0 ;  /* 0x0000000105097824 */ /* 0x000fc600078e0a00 */
[----:B------:R-:W-:Y:S02]  /*5ae0*/  IABS R8, R8 ;  /* 0x0000000800087213 */ /* 0x000fe40000000000 */
[----:B------:R-:W-:Y:S02]  /*5af0*/  IABS R10, R9 ;  /* 0x00000009000a7213 */ /* 0x000fe40000000000 */
[-C--:B------:R-:W-:Y:S02]  /*5b00*/  SHF.R.U32.HI R13, RZ, R17.reuse, R8 ;  /* 0x00000011ff0d7219 */ /* 0x080fe40000011608 */
[----:B------:R-:W-:Y:S02]  /*5b10*/  SHF.R.U32.HI R17, RZ, R17, R10 ;  /* 0x00000011ff117219 */ /* 0x000fe4000001160a */
[-C--:B------:R-:W-:Y:S01]  /*5b20*/  ISETP.GE.AND P0, PT, R13, R16.reuse, PT ;  /* 0x000000100d00720c */ /* 0x080fe20003f06270 */
[----:B------:R-:W0:Y:S01]  /*5b30*/  LDC.64 R10, c[0x0][0x3b8] ;  /* 0x0000ee00ff0a7b82 */ /* 0x000e220000000a00 */
[----:B------:R-:W-:-:S11]  /*5b40*/  ISETP.GE.AND P1, PT, R17, R16, PT ;  /* 0x000000101100720c */ /* 0x000fd60003f26270 */
[----:B------:R-:W2:Y:S08]  /*5b50*/  @!P0 LDC.64 R6, c[0x0][0x3b0] ;  /* 0x0000ec00ff068b82 */ /* 0x000eb00000000a00 */
[----:B------:R-:W3:Y:S01]  /*5b60*/  @!P1 LDC.64 R8, c[0x0][0x3b0] ;  /* 0x0000ec00ff089b82 */ /* 0x000ee20000000a00 */
[----:B--2---:R-:W-:Y:S01]  /*5b70*/  @!P0 IMAD.WIDE.U32 R6, R13, 0x4, R6 ;  /* 0x000000040d068825 */ /* 0x004fe200078e0006 */
[----:B------:R-:W-:-:S06]  /*5b80*/  CS2R R12, SRZ ;  /* 0x00000000000c7805 */ /* 0x000fcc000001ff00 */
[----:B------:R2:W4:Y:S01]  /*5b90*/  @!P0 LDG.E R13, desc[UR8][R6.64] ;  /* 0x00000008060d8981 */ /* 0x000522000c1e1900 */
[----:B---3--:R-:W-:-:S05]  /*5ba0*/  @!P1 IMAD.WIDE.U32 R8, R17, 0x4, R8 ;  /* 0x0000000411089825 */ /* 0x008fca00078e0008 */
[----:B------:R-:W4:Y:S01]  /*5bb0*/  @!P1 LDG.E R12, desc[UR8][R8.64] ;  /* 0x00000008080c9981 */ /* 0x000f22000c1e1900 */
[----:B0-----:R-:W-:-:S06]  /*5bc0*/  IMAD.WIDE.U32 R10, R19, 0x4, R10 ;  /* 0x00000004130a7825 */ /* 0x001fcc00078e000a */
[----:B------:R-:W3:Y:S01]  /*5bd0*/  LDG.E R11, desc[UR8][R10.64] ;  /* 0x000000080a0b7981 */ /* 0x000ee2000c1e1900 */
[----:B------:R-:W-:Y:S02]  /*5be0*/  ISETP.GT.AND P1, PT, R5, RZ, PT ;  /* 0x000000ff0500720c */ /* 0x000fe40003f24270 */
[----:B------:R-:W-:Y:S02]  /*5bf0*/  IABS R4, R5 ;  /* 0x0000000500047213 */ /* 0x000fe40000000000 */
[----:B------:R-:W-:Y:S02]  /*5c00*/  IABS R5, R0 ;  /* 0x0000000000057213 */ /* 0x000fe40000000000 */
[----:B------:R-:W-:Y:S02]  /*5c10*/  ISETP.GT.OR P2, PT, R0, RZ, !P1 ;  /* 0x000000ff0000720c */ /* 0x000fe40004f44670 */
[----:B------:R-:W-:Y:S02]  /*5c20*/  VIMNMX.U32 R4, PT, PT, R4, R5, PT ;  /* 0x0000000504047248 */ /* 0x000fe40003fe0000 */
[----:B------:R-:W-:-:S03]  /*5c30*/  ISETP.GT.AND P0, PT, R0, RZ, PT ;  /* 0x000000ff0000720c */ /* 0x000fc60003f04270 */
[--C-:B------:R-:W-:Y:S02]  /*5c40*/  @!P1 IMAD.MOV R5, RZ, RZ, -R4.reuse ;  /* 0x000000ffff059224 */ /* 0x100fe400078e0a04 */
[----:B--2---:R-:W-:-:S03]  /*5c50*/  @P1 IMAD.MOV R6, RZ, RZ, -R4 ;  /* 0x000000ffff061224 */ /* 0x004fc600078e0a04 */
[----:B------:R-:W-:Y:S01]  /*5c60*/  @!P1 SEL R0, R5, R4, P0 ;  /* 0x0000000405009207 */ /* 0x000fe20000000000 */
[----:B------:R-:W-:-:S04]  /*5c70*/  @!P2 IMAD.MOV.U32 R4, RZ, RZ, R6 ;  /* 0x000000ffff04a224 */ /* 0x000fc800078e0006 */
[----:B------:R-:W-:Y:S02]  /*5c80*/  @P1 IMAD.MOV.U32 R0, RZ, RZ, R4 ;  /* 0x000000ffff001224 */ /* 0x000fe400078e0004 */
[----:B-1----:R-:W-:-:S03]  /*5c90*/  IMAD.MOV R5, RZ, RZ, -R15 ;  /* 0x000000ffff057224 */ /* 0x002fc600078e0a0f */
[----:B----4-:R-:W-:-:S04]  /*5ca0*/  IADD3 R0, PT, PT, -R12, R13, R0 ;  /* 0x0000000d0c007210 */ /* 0x010fc80007ffe100 */
[----:B------:R-:W-:Y:S01]  /*5cb0*/  ISETP.GT.AND P0, PT, R0, R15, PT ;  /* 0x0000000f0000720c */ /* 0x000fe20003f04270 */
[----:B---3--:R-:W-:-:S12]  /*5cc0*/  IMAD.WIDE R2, R11, 0x4, R2 ;  /* 0x000000040b027825 */ /* 0x008fd800078e0202 */
[----:B------:R-:W-:-:S05]  /*5cd0*/  @!P0 VIMNMX R15, PT, PT, R0, R5, !PT ;  /* 0x00000005000f8248 */ /* 0x000fca0007fe0100 */
[----:B------:R-:W-:Y:S01]  /*5ce0*/  STG.E desc[UR8][R2.64], R15 ;  /* 0x0000000f02007986 */ /* 0x000fe2000c101908 */
[----:B------:R-:W-:Y:S05]  /*5cf0*/  EXIT ;  /* 0x000000000000794d */ /* 0x000fea0003800000 */
.L_x_139:
[----:B------:R-:W0:Y:S08]  /*5d00*/  LDC.64 R4, c[0x0][0x3a0] ;  /* 0x0000e800ff047b82 */ /* 0x000e300000000a00 */
[----:B------:R-:W1:Y:S01]  /*5d10*/  LDC.64 R14, c[0x0][0x398] ;  /* 0x0000e600ff0e7b82 */ /* 0x000e620000000a00 */
[----:B0-----:R-:W-:-:S05]  /*5d20*/  IMAD.WIDE R8, R17, 0x4, R4 ;  /* 0x0000000411087825 */ /* 0x001fca00078e0204 */
[----:B------:R-:W1:Y:S01]  /*5d30*/  LDG.E R5, desc[UR8][R8.64] ;  /* 0x0000000808057981 */ /* 0x000e62000c1e1900 */
[----:B------:R-:W-:-:S05]  /*5d40*/  IMAD.WIDE R10, R2, 0x4, R8 ;  /* 0x00000004020a7825 */ /* 0x000fca00078e0208 */
[----:B------:R-:W2:Y:S01]  /*5d50*/  LDG.E R7, desc[UR8][R10.64] ;  /* 0x000000080a077981 */ /* 0x000ea2000c1e1900 */
[----:B------:R-:W-:-:S05]  /*5d60*/  IMAD.WIDE R20, R2, 0x4, R10 ;  /* 0x0000000402147825 */ /* 0x000fca00078e020a */
[----:B------:R-:W3:Y:S01]  /*5d70*/  LDG.E R13, desc[UR8][R20.64] ;  /* 0x00000008140d7981 */ /* 0x000ee2000c1e1900 */
[----:B------:R-:W-:-:S06]  /*5d80*/  IMAD.WIDE R22, R2, 0x4, R20 ;  /* 0x0000000402167825 */ /* 0x000fcc00078e0214 */
[----:B------:R-:W4:Y:S01]  /*5d90*/  LDG.E R23, desc[UR8][R22.64] ;  /* 0x0000000816177981 */ /* 0x000f22000c1e1900 */
[----:B-1----:R-:W-:-:S05]  /*5da0*/  IMAD.WIDE R4, R5, 0x4, R14 ;  /* 0x0000000405047825 */ /* 0x002fca00078e020e */
[----:B------:R-:W4:Y:S01]  /*5db0*/  LDG.E R0, desc[UR8][R4.64] ;  /* 0x0000000804007981 */ /* 0x000f22000c1e1900 */
[----:B--2---:R-:W-:-:S05]  /*5dc0*/  IMAD.WIDE R6, R7, 0x4, R14 ;  /* 0x0000000407067825 */ /* 0x004fca00078e020e */
[----:B------:R-:W2:Y:S01]  /*5dd0*/  LDG.E R19, desc[UR8][R6.64] ;  /* 0x0000000806137981 */ /* 0x000ea2000c1e1900 */
[----:B---3--:R-:W-:-:S05]  /*5de0*/  IMAD.WIDE R12, R13, 0x4, R14 ;  /* 0x000000040d0c7825 */ /* 0x008fca00078e020e */
[----:B------:R-:W5:Y:S01]  /*5df0*/  LDG.E R8, desc[UR8][R12.64] ;  /* 0x000000080c087981 */ /* 0x000f62000c1e1900 */
[----:B------:R-:W0:Y:S01]  /*5e00*/  LDC.U16 R11, c[0x0][0x3aa] ;  /* 0x0000ea80ff0b7b82 */ /* 0x000e220000000400 */
[----:B----4-:R-:W-:-:S05]  /*5e10*/  IMAD.WIDE R14, R23, 0x4, R14 ;  /* 0x00000004170e7825 */ /* 0x010fca00078e020e */
[----:B------:R1:W5:Y:S02]  /*5e20*/  LDG.E R9, desc[UR8][R14.64] ;  /* 0x000000080e097981 */ /* 0x000364000c1e1900 */
[----:B------:R-:W3:Y:S01]  /*5e30*/  LDC R10, c[0x0][0x3d8] ;  /* 0x0000f600ff0a7b82 */ /* 0x000ee20000000800 */
[----:B0-----:R-:W-:-:S04]  /*5e40*/  PRMT R11, R11, 0x9910, RZ ;  /* 0x000099100b0b7816 */ /* 0x001fc800000000ff */
[----:B------:R-:W-:Y:S01]  /*5e50*/  ISETP.NE.AND P3, PT, R11, RZ, PT ;  /* 0x000000ff0b00720c */ /* 0x000fe20003f65270 */
[----:B------:R-:W-:Y:S01]  /*5e60*/  BSSY.RECONVERGENT B1, `(.L_x_68) ;  /* 0x000002e000017945 */ /* 0x000fe20003800200 */
        /* <DEDUP_REMOVED lines=11> */
[----:B---3--:R-:W-:Y:S06]  /*5f20*/  @P3 BRA `(.L_x_69) ;  /* 0x0000000000203947 */ /* 0x008fec0003800000 */
[----:B------:R-:W0:Y:S01]  /*5f30*/  LDCU UR4, c[0x0][0x3d8] ;  /* 0x00007b00ff0477ac */ /* 0x000e220008000800 */
[----:B------:R-:W-:Y:S02]  /*5f40*/  IMAD.MOV.U32 R13, RZ, RZ, R10 ;  /* 0x000000ffff0d7224 */ /* 0x000fe400078e000a */
[----:B0-----:R-:W-:-:S05]  /*5f50*/  IMAD.U32 R12, RZ, RZ, UR4 ;  /* 0x00000004ff0c7e24 */ /* 0x001fca000f8e00ff */
[----:B------:R-:W-:-:S13]  /*5f60*/  ISETP.GT.AND P0, PT, R15, R12, PT ;  /* 0x0000000c0f00720c */ /* 0x000fda0003f04270 */
[----:B------:R-:W-:Y:S05]  /*5f70*/  @P0 BRA `(.L_x_70) ;  /* 0x0000000000700947 */ /* 0x000fea0003800000 */
[----:B------:R-:W-:-:S05]  /*5f80*/  IMAD.MOV R4, RZ, RZ, -R12 ;  /* 0x000000ffff047224 */ /* 0x000fca00078e0a0c */
[----:B------:R-:W-:Y:S01]  /*5f90*/  VIMNMX R13, PT, PT, R15, R4, !PT ;  /* 0x000000040f0d7248 */ /* 0x000fe20007fe0100 */
[----:B------:R-:W-:Y:S06]  /*5fa0*/  BRA `(.L_x_70) ;  /* 0x0000000000647947 */ /* 0x000fec0003800000 */
.L_x_69:
[----:B------:R-:W0:Y:S01]  /*5fb0*/  LDCU UR4, c[0x0][0x3ac] ;  /* 0x00007580ff0477ac */ /* 0x000e220008000800 */
[C-C-:B------:R-:W-:Y:S02]  /*5fc0*/  IMAD.IADD R5, R0.reuse, 0x1, -R19.reuse ;  /* 0x0000000100057824 */ /* 0x140fe400078e0a13 */
[----:B------:R-:W-:Y:S02]  /*5fd0*/  IMAD.IADD R4, R0, 0x1, R19 ;  /* 0x0000000100047824 */ /* 0x000fe400078e0213 */
        /* <DEDUP_REMOVED lines=11> */
[----:B-1----:R-:W-:-:S04]  /*6090*/  @!P1 IMAD.WIDE.U32 R4, R13, 0x4, R4 ;  /* 0x000000040d049825 */ /* 0x002fc800078e0004 */
[----:B------:R-:W-:Y:S02]  /*60a0*/  IMAD.MOV.U32 R13, RZ, RZ, RZ ;  /* 0x000000ffff0d7224 */ /* 0x000fe400078e00ff */
[----:B--2---:R-:W-:-:S04]  /*60b0*/  @!P0 IMAD.WIDE.U32 R6, R12, 0x4, R6 ;  /* 0x000000040c068825 */ /* 0x004fc800078e0006 */
[----:B------:R-:W2:Y:S04]  /*60c0*/  @!P1 LDG.E R13, desc[UR8][R4.64] ;  /* 0x00000008040d9981 */ /* 0x000ea8000c1e1900 */
[----:B------:R-:W2:Y:S01]  /*60d0*/  @!P0 LDG.E R14, desc[UR8][R6.64] ;  /* 0x00000008060e8981 */ /* 0x000ea2000c1e1900 */
[----:B0-----:R-:W-:Y:S01]  /*60e0*/  IMAD.U32 R12, RZ, RZ, UR4 ;  /* 0x00000004ff0c7e24 */ /* 0x001fe2000f8e00ff */
[----:B--2---:R-:W-:-:S04]  /*60f0*/  IADD3 R15, PT, PT, -R13, R14, R15 ;  /* 0x0000000e0d0f7210 */ /* 0x004fc80007ffe10f */
[----:B------:R-:W-:Y:S01]  /*6100*/  ISETP.GT.AND P0, PT, R15, R12, PT ;  /* 0x0000000c0f00720c */ /* 0x000fe20003f04270 */
[----:B------:R-:W-:-:S12]  /*6110*/  IMAD.MOV.U32 R13, RZ, RZ, R10 ;  /* 0x000000ffff0d7224 */ /* 0x000fd800078e000a */
[----:B------:R-:W-:-:S05]  /*6120*/  @!P0 IMAD.MOV R14, RZ, RZ, -R12 ;  /* 0x000000ffff0e8224 */ /* 0x000fca00078e0a0c */
[----:B------:R-:W-:-:S07]  /*6130*/  @!P0 VIMNMX R13, PT, PT, R15, R14, !PT ;  /* 0x0000000e0f0d8248 */ /* 0x000fce0007fe0100 */
.L_x_70:
[----:B------:R-:W-:Y:S05]  /*6140*/  BSYNC.RECONVERGENT B1 ;  /* 0x0000000000017941 */ /* 0x000fea0003800200 */
.L_x_68:
        /* <DEDUP_REMOVED lines=17> */
[----:B------:R-:W-:-:S12]  /*6260*/  IMAD.MOV.U32 R18, RZ, RZ, R10 ;  /* 0x000000ffff127224 */ /* 0x000fd800078e000a */
[----:B------:R-:W-:Y:S05]  /*6270*/  @P1 BRA `(.L_x_73) ;  /* 0x0000000000681947 */ /* 0x000fea0003800000 */
[----:B------:R-:W-:-:S05]  /*6280*/  IMAD.MOV R18, RZ, RZ, -R12 ;  /* 0x000000ffff127224 */ /* 0x000fca00078e0a0c */
[----:B------:R-:W-:Y:S01]  /*6290*/  VIMNMX R18, PT, PT, R23, R18, !PT ;  /* 0x0000001217127248 */ /* 0x000fe20007fe0100 */
[----:B------:R-:W-:Y:S06]  /*62a0*/  BRA `(.L_x_73) ;  /* 0x00000000005c7947 */ /* 0x000fec0003800000 */
.L_x_72:
        /* <DEDUP_REMOVED lines=20> */
[----:B------:R-:W-:-:S12]  /*63f0*/  IMAD.MOV.U32 R18, RZ, RZ, R10 ;  /* 0x000000ffff127224 */ /* 0x000fd800078e000a */
[----:B------:R-:W-:-:S05]  /*6400*/  @!P1 IMAD.MOV R20, RZ, RZ, -R12 ;  /* 0x000000ffff149224 */ /* 0x000fca00078e0a0c */
[----:B------:R-:W-:-:S07]  /*6410*/  @!P1 VIMNMX R18, PT, PT, R23, R20, !PT ;  /* 0x0000001417129248 */ /* 0x000fce0007fe0100 */
.L_x_73:
[----:B------:R-:W-:Y:S05]  /*6420*/  BSYNC.RECONVERGENT B1 ;  /* 0x0000000000017941 */ /* 0x000fea0003800200 */
.L_x_71:
[----:B------:R-:W-:Y:S01]  /*6430*/  ISETP.GE.AND P5, PT, R19, 0x1, PT ;  /* 0x000000011300780c */ /* 0x000fe20003fa6270 */
[----:B------:R-:W-:Y:S01]  /*6440*/  BSSY.RECONVERGENT B1, `(.L_x_74) ;  /* 0x000002b000017945 */ /* 0x000fe20003800200 */
[----:B------:R-:W-:Y:S02]  /*6450*/  IABS R20, R18 ;  /* 0x0000001200147213 */ /* 0x000fe40000000000 */
[----:B------:R-:W-:Y:S02]  /*6460*/  ISETP.GT.AND P2, PT, R18, RZ, PT ;  /* 0x000000ff1200720c */ /* 0x000fe40003f44270 */
[----:B------:R-:W-:-:S07]  /*6470*/  VIMNMX.U32 R4, PT, PT, R21, R20, PT ;  /* 0x0000001415047248 */ /* 0x000fce0003fe0000 */
        /* <DEDUP_REMOVED lines=16> */
.L_x_75:
        /* <DEDUP_REMOVED lines=23> */
.L_x_76:
[----:B------:R-:W-:Y:S05]  /*66f0*/  BSYNC.RECONVERGENT B1 ;  /* 0x0000000000017941 */ /* 0x000fea0003800200 */
.L_x_74:
[----:B------:R-:W0:Y:S01]  /*6700*/  LDC.64 R4, c[0x0][0x390] ;  /* 0x0000e400ff047b82 */ /* 0x000e220000000a00 */
        /* <DEDUP_REMOVED lines=13> */
[----:B------:R-:W-:-:S12]  /*67e0*/  IMAD.MOV.U32 R21, RZ, RZ, R10 ;  /* 0x000000ffff157224 */ /* 0x000fd800078e000a */
[----:B------:R-:W-:Y:S05]  /*67f0*/  @P1 BRA `(.L_x_79) ;  /* 0x0000000000681947 */ /* 0x000fea0003800000 */
[----:B------:R-:W-:-:S05]  /*6800*/  IMAD.MOV R0, RZ, RZ, -R12 ;  /* 0x000000ffff007224 */ /* 0x000fca00078e0a0c */
[----:B------:R-:W-:Y:S01]  /*6810*/  VIMNMX R21, PT, PT, R19, R0, !PT ;  /* 0x0000000013157248 */ /* 0x000fe20007fe0100 */
[----:B------:R-:W-:Y:S06]  /*6820*/  BRA `(.L_x_79) ;  /* 0x00000000005c7947 */ /* 0x000fec0003800000 */
.L_x_78:
[----:B------:R-:W1:Y:S01]  /*6830*/  LDCU UR4, c[0x0][0x3ac] ;  /* 0x00007580ff0477ac */ /* 0x000e620008000800 */
[C-C-:B------:R-:W-:Y:S02]  /*6840*/  IMAD.IADD R6, R0.reuse, 0x1, -R18.reuse ;  /* 0x0000000100067824 */ /* 0x140fe400078e0a12 */
[----:B------:R-:W-:Y:S02]  /*6850*/  IMAD.IADD R0, R0, 0x1, R18 ;  /* 0x0000000100007824 */ /* 0x000fe400078e0212 */
        /* <DEDUP_REMOVED lines=15> */
[----:B------:R-:W-:Y:S01]  /*6950*/  IMAD.MOV.U32 R21, RZ, RZ, R10 ;  /* 0x000000ffff157224 */ /* 0x000fe200078e000a */
[----:B--2---:R-:W-:-:S04]  /*6960*/  IADD3 R19, PT, PT, -R18, R0, R19 ;  /* 0x0000000012137210 */ /* 0x004fc80007ffe113 */
[----:B------:R-:W-:-:S13]  /*6970*/  ISETP.GT.AND P1, PT, R19, R12, PT ;  /* 0x0000000c1300720c */ /* 0x000fda0003f24270 */
[----:B------:R-:W-:-:S05]  /*6980*/  @!P1 IMAD.MOV R0, RZ, RZ, -R12 ;  /* 0x000000ffff009224 */ /* 0x000fca00078e0a0c */
[----:B------:R-:W-:-:S07]  /*6990*/  @!P1 VIMNMX R21, PT, PT, R19, R0, !PT ;  /* 0x0000000013159248 */ /* 0x000fce0007fe0100 */
.L_x_79:
[----:B------:R-:W-:Y:S05]  /*69a0*/  BSYNC.RECONVERGENT B1 ;  /* 0x0000000000017941 */ /* 0x000fea0003800200 */
.L_x_77:
[----:B------:R-:W-:Y:S01]  /*69b0*/  ISETP.GE.AND P1, PT, R13, 0x1, PT ;  /* 0x000000010d00780c */ /* 0x000fe20003f26270 */
[----:B0-----:R-:W-:Y:S01]  /*69c0*/  IMAD.WIDE R4, R2, 0x4, R4 ;  /* 0x0000000402047825 */ /* 0x001fe200078e0204 */
[----:B------:R-:W-:Y:S01]  /*69d0*/  IABS R0, R13 ;  /* 0x0000000d00007213 */ /* 0x000fe20000000000 */
[----:B------:R-:W-:Y:S01]  /*69e0*/  BSSY.RECONVERGENT B1, `(.L_x_80) ;  /* 0x0000026000017945 */ /* 0x000fe20003800200 */
[----:B------:R-:W-:Y:S02]  /*69f0*/  PLOP3.LUT P2, PT, PT, PT, PT, 0x8, 0x80 ;  /* 0x000000000080781c */ /* 0x000fe40003f4e170 */
[----:B------:R0:W-:Y:S01]  /*6a00*/  STG.E desc[UR8][R4.64], R21 ;  /* 0x0000001504007986 */ /* 0x0001e2000c101908 */
[----:B------:R-:W-:-:S06]  /*6a10*/  VIMNMX.U32 R6, PT, PT, R15, R0, PT ;  /* 0x000000000f067248 */ /* 0x000fcc0003fe0000 */
        /* <DEDUP_REMOVED lines=12> */
.L_x_81:
        /* <DEDUP_REMOVED lines=19> */
[----:B------:R-:W-:-:S13]  /*6c10*/  ISETP.GT.AND P0, PT, R9, R12, PT ;  /* 0x0000000c0900720c */ /* 0x000fda0003f04270 */
[----:B------:R-:W-:-:S05]  /*6c20*/  @!P0 IMAD.MOV R18, RZ, RZ, -R12 ;  /* 0x000000ffff128224 */ /* 0x000fca00078e0a0c */
[----:B------:R-:W-:-:S07]  /*6c30*/  @!P0 VIMNMX R10, PT, PT, R9, R18, !PT ;  /* 0x00000012090a8248 */ /* 0x000fce0007fe0100 */
.L_x_82:
[----:B------:R-:W-:Y:S05]  /*6c40*/  BSYNC.RECONVERGENT B1 ;  /* 0x0000000000017941 */ /* 0x000fea0003800200 */
.L_x_80:
[----:B------:R-:W-:Y:S01]  /*6c50*/  IMAD.WIDE R4, R2, 0x4, R4 ;  /* 0x0000000402047825 */ /* 0x000fe200078e0204 */
        /* <DEDUP_REMOVED lines=13> */
.L_x_84:
        /* <DEDUP_REMOVED lines=22> */
.L_x_85:
[----:B------:R-:W-:Y:S05]  /*6e90*/  BSYNC.RECONVERGENT B1 ;  /* 0x0000000000017941 */ /* 0x000fea0003800200 */
.L_x_83:
[----:B------:R-:W-:-:S05]  /*6ea0*/  IMAD.WIDE R4, R2, 0x4, R4 ;  /* 0x0000000402047825 */ /* 0x000fca00078e0204 */
[----:B------:R-:W-:Y:S01]  /*6eb0*/  STG.E desc[UR8][R4.64], R3 ;  /* 0x0000000304007986 */ /* 0x000fe2000c101908 */
[----:B------:R-:W-:Y:S05]  /*6ec0*/  EXIT ;  /* 0x000000000000794d */ /* 0x000fea0003800000 */
.L_x_140:
[----:B------:R-:W0:Y:S02]  /*6ed0*/  LDC.64 R4, c[0x0][0x3a0] ;  /* 0x0000e800ff047b82 */ /* 0x000e240000000a00 */
[----:B0-----:R-:W-:-:S06]  /*6ee0*/  IMAD.WIDE R10, R17, 0x4, R4 ;  /* 0x00000004110a7825 */ /* 0x001fcc00078e0204 */
[----:B------:R-:W0:Y:S01]  /*6ef0*/  LDC.64 R4, c[0x0][0x398] ;  /* 0x0000e600ff047b82 */ /* 0x000e220000000a00 */
[----:B------:R-:W0:Y:S01]  /*6f00*/  LDG.E R7, desc[UR8][R10.64] ;  /* 0x000000080a077981 */ /* 0x000e22000c1e1900 */
[----:B------:R-:W-:-:S05]  /*6f10*/  IMAD.WIDE R12, R2, 0x4, R10 ;  /* 0x00000004020c7825 */ /* 0x000fca00078e020a */
[----:B------:R-:W2:Y:S01]  /*6f20*/  LDG.E R9, desc[UR8][R12.64] ;  /* 0x000000080c097981 */ /* 0x000ea2000c1e1900 */
[----:B------:R-:W-:-:S05]  /*6f30*/  IMAD.WIDE R14, R2, 0x4, R12 ;  /* 0x00000004020e7825 */ /* 0x000fca00078e020c */
[----:B------:R-:W3:Y:S01]  /*6f40*/  LDG.E R21, desc[UR8][R14.64] ;  /* 0x000000080e157981 */ /* 0x000ee2000c1e1900 */
[----:B------:R-:W-:-:S04]  /*6f50*/  IMAD.WIDE R22, R2, 0x4, R14 ;  /* 0x0000000402167825 */ /* 0x000fc800078e020e */
[----:B------:R-:W-:Y:S02]  /*6f60*/  IMAD.WIDE R24, R2, 0x4, R22 ;  /* 0x0000000402187825 */ /* 0x000fe400078e0216 */
[----:B------:R-:W4:Y:S04]  /*6f70*/  LDG.E R23, desc[UR8][R22.64] ;  /* 0x0000000816177981 */ /* 0x000f28000c1e1900 */
[----:B------:R-:W4:Y:S01]  /*6f80*/  LDG.E R25, desc[UR8][R24.64] ;  /* 0x0000000818197981 */ /* 0x000f22000c1e1900 */
[----:B0-----:R-:W-:-:S05]  /*6f90*/  IMAD.WIDE R6, R7, 0x4, R4 ;  /* 0x0000000407067825 */ /* 0x001fca00078e0204 */
[----:B------:R-:W4:Y:S01]  /*6fa0*/  LDG.E R16, desc[UR8][R6.64] ;  /* 0x0000000806107981 */ /* 0x000f22000c1e1900 */
[----:B--2---:R-:W-:-:S05]  /*6fb0*/  IMAD.WIDE R8, R9, 0x4, R4 ;  /* 0x0000000409087825 */ /* 0x004fca00078e0204 */
[----:B------:R-:W2:Y:S01]  /*6fc0*/  LDG.E R19, desc[UR8][R8.64] ;  /* 0x0000000808137981 */ /* 0x000ea2000c1e1900 */
[----:B---3--:R-:W-:-:S06]  /*6fd0*/  IMAD.WIDE R20, R21, 0x4, R4 ;  /* 0x0000000415147825 */ /* 0x008fcc00078e0204 */
[----:B------:R0:W5:Y:S01]  /*6fe0*/  LDG.E R20, desc[UR8][R20.64] ;  /* 0x0000000814147981 */ /* 0x000162000c1e1900 */
[----:B----4-:R-:W-:-:S04]  /*6ff0*/  IMAD.WIDE R10, R23, 0x4, R4 ;  /* 0x00000004170a7825 */ /* 0x010fc800078e0204 */
[----:B------:R-:W-:Y:S01]  /*7000*/  IMAD.WIDE R12, R25, 0x4, R4 ;  /* 0x00000004190c7825 */ /* 0x000fe200078e0204 */
[----:B------:R0:W5:Y:S04]  /*7010*/  LDG.E R0, desc[UR8][R10.64] ;  /* 0x000000080a007981 */ /* 0x000168000c1e1900 */
[----:B------:R0:W5:Y:S01]  /*7020*/  LDG.E R5, desc[UR8][R12.64] ;  /* 0x000000080c057981 */ /* 0x000162000c1e1900 */
[----:B------:R-:W1:Y:S08]  /*7030*/  LDC.U16 R14, c[0x0][0x3aa] ;  /* 0x0000ea80ff0e7b82 */ /* 0x000e700000000400 */
[----:B------:R-:W3:Y:S01]  /*7040*/  LDC R4, c[0x0][0x3d8] ;  /* 0x0000f600ff047b82 */ /* 0x000ee20000000800 */
[----:B-1----:R-:W-:Y:S01]  /*7050*/  PRMT R14, R14, 0x9910, RZ ;  /* 0x000099100e0e7816 */ /* 0x002fe200000000ff */
[----:B------:R-:W-:Y:S01]  /*7060*/  BSSY.RECONVERGENT B1, `(.L_x_86) ;  /* 0x0000030000017945 */ /* 0x000fe20003800200 */
[----:B------:R-:W-:-:S02]  /*7070*/  IABS R7, R16 ;  /* 0x0000001000077213 */ /* 0x000fc40000000000 */
[----:B------:R-:W-:Y:S02]  /*7080*/  ISETP.GE.AND P1, PT, R16, 0x1, PT ;  /* 0x000000011000780c */ /* 0x000fe40003f26270 */
[----:B--2---:R-:W-:-:S04]  /*7090*/  IABS R6, R19 ;  /* 0x0000001300067213 */ /* 0x004fc80000000000 */
[----:B------:R-:W-:Y:S01]  /*70a0*/  VIMNMX.U32 R7, PT, PT, R7, R6, PT ;  /* 0x0000000607077248 */ /* 0x000fe20003fe0000 */
[----:B------:R-:W-:Y:S01]  /*70b0*/  IMAD.MOV.U32 R6, RZ, RZ, R14 ;  /* 0x000000ffff067224 */ /* 0x000fe200078e000e */
[----:B------:R-:W-:-:S04]  /*70c0*/  ISETP.GT.AND P3, PT, R19, RZ, !P1 ;  /* 0x000000ff1300720c */ /* 0x000fc80004f64270 */
[----:B------:R-:W-:Y:S01]  /*70d0*/  ISETP.NE.AND P2, PT, R6, RZ, PT ;  /* 0x000000ff0600720c */ /* 0x000fe20003f45270 */
[--C-:B------:R-:W-:Y:S01]  /*70e0*/  @P1 IMAD.MOV R14, RZ, RZ, -R7.reuse ;  /* 0x000000ffff0e1224 */ /* 0x100fe200078e0a07 */
[----:B------:R-:W-:Y:S01]  /*70f0*/  ISETP.GT.AND P0, PT, R19, RZ, PT ;  /* 0x000000ff1300720c */ /* 0x000fe20003f04270 */
[----:B------:R-:W-:-:S03]  /*7100*/  @!P1 IMAD.MOV R8, RZ, RZ, -R7 ;  /* 0x000000ffff089224 */ /* 0x000fc600078e0a07 */
[----:B------:R-:W-:-:S03]  /*7110*/  @P1 SEL R14, R7, R14, P0 ;  /* 0x0000000e070e1207 */ /* 0x000fc60000000000 */
[----:B------:R-:W-:-:S04]  /*7120*/  @P3 IMAD.MOV.U32 R7, RZ, RZ, R8 ;  /* 0x000000ffff073224 */ /* 0x000fc800078e0008 */
[----:B------:R-:W-:Y:S01]  /*7130*/  @!P1 IMAD.MOV.U32 R14, RZ, RZ, R7 ;  /* 0x000000ffff0e9224 */ /* 0x000fe200078e0007 */
[----:B0--3--:R-:W-:Y:S06]  /*7140*/  @P2 BRA `(.L_x_87) ;  /* 0x0000000000202947 */ /* 0x009fec0003800000 */
        /* <DEDUP_REMOVED lines=8> */
.L_x_87:
        /* <DEDUP_REMOVED lines=25> */
.L_x_88:
[----:B------:R-:W-:Y:S05]  /*7360*/  BSYNC.RECONVERGENT B1 ;  /* 0x0000000000017941 */ /* 0x000fea0003800200 */
.L_x_86:
[----:B------:R-:W-:Y:S01]  /*7370*/  ISETP.GE.AND P3, PT, R8, 0x1, PT ;  /* 0x000000010800780c */ /* 0x000fe20003f66270 */
[----:B------:R-:W-:Y:S01]  /*7380*/  BSSY.RECONVERGENT B1, `(.L_x_89) ;  /* 0x0000029000017945 */ /* 0x000fe20003800200 */
[----:B------:R-:W-:Y:S02]  /*7390*/  IABS R10, R8 ;  /* 0x00000008000a7213 */ /* 0x000fe40000000000 */
[----:B-----5:R-:W-:Y:S02]  /*73a0*/  IABS R21, R20 ;  /* 0x0000001400157213 */ /* 0x020fe40000000000 */
[----:B------:R-:W-:Y:S02]  /*73b0*/  ISETP.GT.AND P4, PT, R20, RZ, !P3 ;  /* 0x000000ff1400720c */ /* 0x000fe40005f84270 */
        /* <DEDUP_REMOVED lines=14> */
.L_x_90:
[----:B------:R-:W0:Y:S01]  /*74a0*/  LDCU UR4, c[0x0][0x3ac] ;  /* 0x00007580ff0477ac */ /* 0x000e220008000800 */
[----:B------:R-:W-:Y:S02]  /*74b0*/  IMAD.IADD R9, R20, 0x1, R8 ;  /* 0x0000000114097824 */ /* 0x000fe400078e0208 */
[----:B------:R-:W-:-:S03]  /*74c0*/  IMAD.IADD R10, R8, 0x1, -R20 ;  /* 0x00000001080a7824 */ /* 0x000fc600078e0a14 */
[----:B------:R-:W-:Y:S02]  /*74d0*/  IABS R9, R9 ;  /* 0x0000000900097213 */ /* 0x000fe40000000000 */
[----:B------:R-:W-:Y:S01]  /*74e0*/  IABS R10, R10 ;  /* 0x0000000a000a7213 */ /* 0x000fe20000000000 */
[----:B0-----:R-:W-:-:S06]  /*74f0*/  ULOP3.LUT UR4, UR4, 0xffff, URZ, 0xc0, !UPT ;  /* 0x0000ffff04047892 */ /* 0x001fcc000f8ec0ff */
[----:B------:R-:W-:Y:S01]  /*7500*/  SHF.R.U32.HI R15, RZ, UR4, R9 ;  /* 0x00000004ff0f7c19 */ /* 0x000fe20008011609 */
[----:B------:R-:W-:Y:S01]  /*7510*/  IMAD.MOV.U32 R9, RZ, RZ, RZ ;  /* 0x000000ffff097224 */ /* 0x000fe200078e00ff */
        /* <DEDUP_REMOVED lines=15> */
.L_x_91:
[----:B------:R-:W-:Y:S05]  /*7610*/  BSYNC.RECONVERGENT B1 ;  /* 0x0000000000017941 */ /* 0x000fea0003800200 */
.L_x_89:
        /* <DEDUP_REMOVED lines=22> */
.L_x_93:
        /* <DEDUP_REMOVED lines=23> */
.L_x_94:
[----:B------:R-:W-:Y:S05]  /*78f0*/  BSYNC.RECONVERGENT B1 ;  /* 0x0000000000017941 */ /* 0x000fea0003800200 */
.L_x_92:
        /* <DEDUP_REMOVED lines=21> */
.L_x_96:
[----:B------:R-:W0:Y:S01]  /*7a50*/  LDCU UR4, c[0x0][0x3ac] ;  /* 0x00007580ff0477ac */ /* 0x000e220008000800 */
[C-C-:B------:R-:W-:Y:S02]  /*7a60*/  IMAD.IADD R12, R20.reuse, 0x1, R11.reuse ;  /* 0x00000001140c7824 */ /* 0x140fe400078e020b */
[----:B------:R-:W-:-:S03]  /*7a70*/  IMAD.IADD R20, R20, 0x1, -R11 ;  /* 0x0000000114147824 */ /* 0x000fc600078e0a0b */
[----:B------:R-:W-:Y:S02]  /*7a80*/  IABS R12, R12 ;  /* 0x0000000c000c7213 */ /* 0x000fe40000000000 */
[----:B------:R-:W-:Y:S02]  /*7a90*/  IABS R13, R20 ;  /* 0x00000014000d7213 */ /* 0x000fe40000000000 */
[----:B------:R-:W-:Y:S01]  /*7aa0*/  CS2R R20, SRZ ;  /* 0x0000000000147805 */ /* 0x000fe2000001ff00 */
        /* <DEDUP_REMOVED lines=16> */
.L_x_97:
[----:B------:R-:W-:Y:S05]  /*7bb0*/  BSYNC.RECONVERGENT B1 ;  /* 0x0000000000017941 */ /* 0x000fea0003800200 */
.L_x_95:
[----:B------:R-:W-:Y:S01]  /*7bc0*/  P2R R14, PR, RZ, 0x2 ;  /* 0x00000002ff0e7803 */ /* 0x000fe20000000000 */
[----:B------:R-:W-:Y:S01]  /*7bd0*/  BSSY.RECONVERGENT B1, `(.L_x_98) ;  /* 0x000002f000017945 */ /* 0x000fe20003800200 */
[----:B------:R-:W-:Y:S02]  /*7be0*/  ISETP.GE.AND P1, PT, R19, 0x1, PT ;  /* 0x000000011300780c */ /* 0x000fe40003f26270 */
[----:B------:R-:W-:Y:S02]  /*7bf0*/  IABS R12, R19 ;  /* 0x00000013000c7213 */ /* 0x000fe40000000000 */
[----:B------:R-:W-:Y:S02]  /*7c00*/  IABS R21, R20 ;  /* 0x0000001400157213 */ /* 0x000fe40000000000 */
[----:B------:R-:W-:Y:S02]  /*7c10*/  ISETP.GT.AND P0, PT, R20, RZ, PT ;  /* 0x000000ff1400720c */ /* 0x000fe40003f04270 */
[----:B------:R-:W-:-:S05]  /*7c20*/  VIMNMX.U32 R12, PT, PT, R12, R21, PT ;  /* 0x000000150c0c7248 */ /* 0x000fca0003fe0000 */
[----:B------:R-:W-:Y:S01]  /*7c30*/  @P1 IMAD.MOV R13, RZ, RZ, -R12 ;  /* 0x000000ffff0d1224 */ /* 0x000fe200078e0a0c */
[----:B------:R-:W-:-:S04]  /*7c40*/  @P1 PLOP3.LUT P6, PT, P0, PT, PT, 0x80, 0x8 ;  /* 0x000000000008181c */ /* 0x000fc800007cf070 */
[----:B------:R-:W-:Y:S01]  /*7c50*/  @P1 SEL R22, R12, R13, P6 ;  /* 0x0000000d0c161207 */ /* 0x000fe20003000000 */
[----:B------:R-:W-:Y:S01]  /*7c60*/  @!P1 IMAD.MOV R13, RZ, RZ, -R12 ;  /* 0x000000ffff0d9224 */ /* 0x000fe200078e0a0c */
[----:B------:R-:W-:Y:S02]  /*7c70*/  @!P1 PLOP3.LUT P6, PT, P0, PT, PT, 0x80, 0x8 ;  /* 0x000000000008981c */ /* 0x000fe400007cf070 */
[----:B------:R-:W-:Y:S02]  /*7c80*/  PLOP3.LUT P0, PT, PT, PT, PT, 0x8, 0x80 ;  /* 0x000000000080781c */ /* 0x000fe40003f0e170 */
[----:B------:R-:W-:Y:S02]  /*7c90*/  @!P1 PLOP3.LUT P0, PT, P6, PT, PT, 0x80, 0x8 ;  /* 0x000000000008981c */ /* 0x000fe4000370f070 */
[----:B------:R-:W-:-:S11]  /*7ca0*/  ISETP.NE.AND P1, PT, R14, RZ, PT ;  /* 0x000000ff0e00720c */ /* 0x000fd60003f25270 */
[----:B------:R-:W-:Y:S01]  /*7cb0*/  @P0 IMAD.MOV.U32 R12, RZ, RZ, R13 ;  /* 0x000000ffff0c0224 */ /* 0x000fe200078e000d */
[----:B------:R-:W-:-:S13]  /*7cc0*/  ISETP.GE.AND P0, PT, R19, 0x1, PT ;  /* 0x000000011300780c */ /* 0x000fda0003f06270 */
        /* <DEDUP_REMOVED lines=8> */
.L_x_99:
[----:B------:R-:W0:Y:S01]  /*7d50*/  LDCU UR4, c[0x0][0x3ac] ;  /* 0x00007580ff0477ac */ /* 0x000e220008000800 */
[C-C-:B------:R-:W-:Y:S02]  /*7d60*/  IMAD.IADD R12, R19.reuse, 0x1, R20.reuse ;  /* 0x00000001130c7824 */ /* 0x140fe400078e0214 */
[----:B------:R-:W-:-:S03]  /*7d70*/  IMAD.IADD R19, R19, 0x1, -R20 ;  /* 0x0000000113137824 */ /* 0x000fc600078e0a14 */
[----:B------:R-:W-:Y:S02]  /*7d80*/  IABS R12, R12 ;  /* 0x0000000c000c7213 */ /* 0x000fe40000000000 */
[----:B------:R-:W-:Y:S01]  /*7d90*/  IABS R23, R19 ;  /* 0x0000001300177213 */ /* 0x000fe20000000000 */
[----:B------:R-:W-:Y:S01]  /*7da0*/  IMAD.MOV.U32 R19, RZ, RZ, RZ ;  /* 0x000000ffff137224 */ /* 0x000fe200078e00ff */
        /* <DEDUP_REMOVED lines=11> */
[----:B------:R-:W2:Y:S02]  /*7e60*/  @!P0 LDG.E R23, desc[UR8][R12.64] ;  /* 0x000000080c178981 */ /* 0x000ea4000c1e1900 */
[----:B--2---:R-:W-:Y:S01]  /*7e70*/  IADD3 R22, PT, PT, -R23, R19, R22 ;  /* 0x0000001317167210 */ /* 0x004fe20007ffe116 */
[----:B------:R-:W-:-:S03]  /*7e80*/  IMAD.MOV.U32 R19, RZ, RZ, R4 ;  /* 0x000000ffff137224 */ /* 0x000fc600078e0004 */
[----:B------:R-:W-:-:S13]  /*7e90*/  ISETP.GT.AND P0, PT, R22, R7, PT ;  /* 0x000000071600720c */ /* 0x000fda0003f04270 */
[----:B------:R-:W-:-:S05]  /*7ea0*/  @!P0 IMAD.MOV R23, RZ, RZ, -R7 ;  /* 0x000000ffff178224 */ /* 0x000fca00078e0a07 */
[----:B------:R-:W-:-:S07]  /*7eb0*/  @!P0 VIMNMX R19, PT, PT, R22, R23, !PT ;  /* 0x0000001716138248 */ /* 0x000fce0007fe0100 */
.L_x_100:
[----:B------:R-:W-:Y:S05]  /*7ec0*/  BSYNC.RECONVERGENT B1 ;  /* 0x0000000000017941 */ /* 0x000fea0003800200 */
.L_x_98:
[----:B------:R-:W0:Y:S01]  /*7ed0*/  LDC.64 R12, c[0x0][0x390] ;  /* 0x0000e400ff0c7b82 */ /* 0x000e220000000a00 */
[----:B------:R-:W-:Y:S01]  /*7ee0*/  IABS R14, R16 ;  /* 0x00000010000e7213 */ /* 0x000fe20000000000 */
[----:B------:R-:W-:Y:S01]  /*7ef0*/  BSSY.RECONVERGENT B1, `(.L_x_101) ;  /* 0x0000029000017945 */ /* 0x000fe20003800200 */
[----:B------:R-:W-:Y:S02]  /*7f00*/  PLOP3.LUT P0, PT, PT, PT, PT, 0x8, 0x80 ;  /* 0x000000000080781c */ /* 0x000fe40003f0e170 */
        /* <DEDUP_REMOVED lines=11> */
[----:B0-----:R-:W-:-:S12]  /*7fc0*/  IMAD.MOV.U32 R19, RZ, RZ, R4 ;  /* 0x000000ffff137224 */ /* 0x001fd800078e0004 */
[----:B------:R-:W-:Y:S05]  /*7fd0*/  @P0 BRA `(.L_x_103) ;  /* 0x0000000000680947 */ /* 0x000fea0003800000 */
[----:B------:R-:W-:-:S05]  /*7fe0*/  IMAD.MOV R19, RZ, RZ, -R7 ;  /* 0x000000ffff137224 */ /* 0x000fca00078e0a07 */
[----:B------:R-:W-:Y:S01]  /*7ff0*/  VIMNMX R19, PT, PT, R22, R19, !PT ;  /* 0x0000001316137248 */ /* 0x000fe20007fe0100 */
[----:B------:R-:W-:Y:S06]  /*8000*/  BRA `(.L_x_103) ;  /* 0x00000000005c7947 */ /* 0x000fec0003800000 */
.L_x_102:
[----:B------:R-:W1:Y:S01]  /*8010*/  LDCU UR4, c[0x0][0x3ac] ;  /* 0x00007580ff0477ac */ /* 0x000e620008000800 */
[C-C-:B------:R-:W-:Y:S02]  /*8020*/  IMAD.IADD R14, R16.reuse, 0x1, -R20.reuse ;  /* 0x00000001100e7824 */ /* 0x140fe400078e0a14 */
[----:B------:R-:W-:Y:S02]  /*8030*/  IMAD.IADD R16, R16, 0x1, R20 ;  /* 0x0000000110107824 */ /* 0x000fe400078e0214 */
[----:B------:R-:W-:Y:S01]  /*8040*/  IMAD.MOV.U32 R20, RZ, RZ, RZ ;  /* 0x000000ffff147224 */ /* 0x000fe200078e00ff */
[----:B------:R-:W-:Y:S02]  /*8050*/  IABS R15, R14 ;  /* 0x0000000e000f7213 */ /* 0x000fe40000000000 */
[----:B------:R-:W-:Y:S01]  /*8060*/  IABS R14, R16 ;  /* 0x00000010000e7213 */ /* 0x000fe20000000000 */
[----:B-1----:R-:W-:-:S06]  /*8070*/  ULOP3.LUT UR4, UR4, 0xffff, URZ, 0xc0, !UPT ;  /* 0x0000ffff04047892 */ /* 0x002fcc000f8ec0ff */
[----:B0-----:R-:W-:Y:S02]  /*8080*/  SHF.R.U32.HI R19, RZ, UR4, R14 ;  /* 0x00000004ff137c19 */ /* 0x001fe4000801160e */
        /* <DEDUP_REMOVED lines=11> */
[----:B------:R-:W-:Y:S01]  /*8140*/  ISETP.GT.AND P0, PT, R20, R7, PT ;  /* 0x000000071400720c */ /* 0x000fe20003f04270 */
[----:B------:R-:W-:-:S12]  /*8150*/  IMAD.MOV.U32 R19, RZ, RZ, R4 ;  /* 0x000000ffff137224 */ /* 0x000fd800078e0004 */
[----:B------:R-:W-:-:S05]  /*8160*/  @!P0 IMAD.MOV R21, RZ, RZ, -R7 ;  /* 0x000000ffff158224 */ /* 0x000fca00078e0a07 */
[----:B------:R-:W-:-:S07]  /*8170*/  @!P0 VIMNMX R19, PT, PT, R20, R21, !PT ;  /* 0x0000001514138248 */ /* 0x000fce0007fe0100 */
.L_x_103:
[----:B------:R-:W-:Y:S05]  /*8180*/  BSYNC.RECONVERGENT B1 ;  /* 0x0000000000017941 */ /* 0x000fea0003800200 */
.L_x_101:
[----:B------:R-:W-:Y:S01]  /*8190*/  IMAD.WIDE R12, R2, 0x4, R12 ;  /* 0x00000004020c7825 */ /* 0x000fe200078e020c */
[----:B------:R-:W-:Y:S01]  /*81a0*/  IABS R15, R8 ;  /* 0x00000008000f7213 */ /* 0x000fe20000000000 */
[----:B------:R-:W-:Y:S01]  /*81b0*/  BSSY.RECONVERGENT B1, `(.L_x_104) ;  /* 0x0000028000017945 */ /* 0x000fe20003800200 */
[----:B------:R-:W-:Y:S02]  /*81c0*/  PLOP3.LUT P0, PT, PT, PT, PT, 0x8, 0x80 ;  /* 0x000000000080781c */ /* 0x000fe40003f0e170 */
[----:B------:R0:W-:Y:S01]  /*81d0*/  STG.E desc[UR8][R12.64], R19 ;  /* 0x000000130c007986 */ /* 0x0001e2000c101908 */
[----:B------:R-:W-:Y:S02]  /*81e0*/  @!P3 PLOP3.LUT P0, PT, P5, PT, PT, 0x80, 0x8 ;  /* 0x000000000008b81c */ /* 0x000fe40002f0f070 */
[----:B------:R-:W-:-:S05]  /*81f0*/  VIMNMX.U32 R14, PT, PT, R15, R18, PT ;  /* 0x000000120f0e7248 */ /* 0x000fca0003fe0000 */
[--C-:B------:R-:W-:Y:S02]  /*8200*/  @P3 IMAD.MOV R15, RZ, RZ, -R14.reuse ;  /* 0x000000ffff0f3224 */ /* 0x100fe400078e0a0e */
[----:B------:R-:W-:-:S03]  /*8210*/  @!P3 IMAD.MOV R16, RZ, RZ, -R14 ;  /* 0x000000ffff10b224 */ /* 0x000fc600078e0a0e */
[----:B------:R-:W-:Y:S01]  /*8220*/  @P3 SEL R18, R14, R15, P5 ;  /* 0x0000000f0e123207 */ /* 0x000fe20002800000 */
        /* <DEDUP_REMOVED lines=9> */
.L_x_105:
        /* <DEDUP_REMOVED lines=15> */
[----:B-1----:R-:W-:-:S04]  /*83b0*/  @!P0 IMAD.WIDE.U32 R16, R11, 0x4, R16 ;  /* 0x000000040b108825 */ /* 0x002fc800078e0010 */
[----:B------:R-:W-:-:S06]  /*83c0*/  IMAD.MOV.U32 R11, RZ, RZ, RZ ;  /* 0x000000ffff0b7224 */ /* 0x000fcc00078e00ff */
[----:B------:R-:W2:Y:S02]  /*83d0*/  @!P0 LDG.E R11, desc[UR8][R16.64] ;  /* 0x00000008100b8981 */ /* 0x000ea4000c1e1900 */
[----:B--2---:R-:W-:-:S04]  /*83e0*/  IADD3 R8, PT, PT, -R8, R11, R18 ;  /* 0x0000000b08087210 */ /* 0x004fc80007ffe112 */
[----:B------:R-:W-:Y:S01]  /*83f0*/  ISETP.GT.AND P0, PT, R8, R7, PT ;  /* 0x000000070800720c */ /* 0x000fe20003f04270 */
[----:B------:R-:W-:-:S12]  /*8400*/  IMAD.MOV.U32 R11, RZ, RZ, R4 ;  /* 0x000000ffff0b7224 */ /* 0x000fd800078e0004 */
[----:B------:R-:W-:-:S05]  /*8410*/  @!P0 IMAD.MOV R19, RZ, RZ, -R7 ;  /* 0x000000ffff138224 */ /* 0x000fca00078e0a07 */
[----:B------:R-:W-:-:S07]  /*8420*/  @!P0 VIMNMX R11, PT, PT, R8, R19, !PT ;  /* 0x00000013080b8248 */ /* 0x000fce0007fe0100 */
.L_x_106:
[----:B------:R-:W-:Y:S05]  /*8430*/  BSYNC.RECONVERGENT B1 ;  /* 0x0000000000017941 */ /* 0x000fea0003800200 */
.L_x_104:
[----:B------:R-:W-:Y:S01]  /*8440*/  ISETP.GE.AND P0, PT, R9, 0x1, PT ;  /* 0x000000010900780c */ /* 0x000fe20003f06270 */
[----:B------:R-:W-:Y:S01]  /*8450*/  IMAD.WIDE R12, R2, 0x4, R12 ;  /* 0x00000004020c7825 */ /* 0x000fe200078e020c */
        /* <DEDUP_REMOVED lines=17> */
.L_x_108:
        /* <DEDUP_REMOVED lines=24> */
.L_x_109:
[----:B------:R-:W-:Y:S05]  /*86f0*/  BSYNC.RECONVERGENT B1 ;  /* 0x0000000000017941 */ /* 0x000fea0003800200 */
.L_x_107:
        /* <DEDUP_REMOVED lines=15> */
.L_x_111:
[----:B------:R-:W0:Y:S01]  /*87f0*/  LDCU UR4, c[0x0][0x3ac] ;  /* 0x00007580ff0477ac */ /* 0x000e220008000800 */
[----:B------:R-:W-:Y:S02]  /*8800*/  IMAD.IADD R4, R9, 0x1, -R0 ;  /* 0x0000000109047824 */ /* 0x000fe400078e0a00 */
[----:B------:R-:W-:-:S03]  /*8810*/  IMAD.IADD R0, R0, 0x1, R9 ;  /* 0x0000000100007824 */ /* 0x000fc600078e0209 */
        /* <DEDUP_REMOVED lines=19> */
.L_x_112:
[----:B------:R-:W-:Y:S05]  /*8950*/  BSYNC.RECONVERGENT B1 ;  /* 0x0000000000017941 */ /* 0x000fea0003800200 */
.L_x_110:
[----:B------:R-:W-:-:S05]  /*8960*/  IMAD.WIDE R12, R2, 0x4, R12 ;  /* 0x00000004020c7825 */ /* 0x000fca00078e020c */
[----:B------:R-:W-:Y:S01]  /*8970*/  STG.E desc[UR8][R12.64], R3 ;  /* 0x000000030c007986 */ /* 0x000fe2000c101908 */
[----:B------:R-:W-:Y:S05]  /*8980*/  EXIT ;  /* 0x000000000000794d */ /* 0x000fea0003800000 */
.L_x_113:
[----:B------:R-:W-:-:S00]  /*8990*/  BRA `(.L_x_113) ;  /* 0xfffffffc00fc7947 */ /* 0x000fc0000383ffff */
[----:B------:R-:W-:-:S00]  /*89a0*/  NOP ;  /* 0x0000000000007918 */ /* 0x000fc00000000000 */
        /* <DEDUP_REMOVED lines=13> */
.L_x_152:


//--------------------- .text._Z25updateVariableNode_kerneliPiS_S_S_S_S_ --------------------------
	.section	.text._Z25updateVariableNode_kerneliPiS_S_S_S_S_,"ax",@progbits
	.align	128
        .global         _Z25updateVariableNode_kerneliPiS_S_S_S_S_
        .type           _Z25updateVariableNode_kerneliPiS_S_S_S_S_,@function
        .size           _Z25updateVariableNode_kerneliPiS_S_S_S_S_,(.L_x_153 - _Z25updateVariableNode_kerneliPiS_S_S_S_S_)
        .other          _Z25updateVariableNode_kerneliPiS_S_S_S_S_,@"STO_CUDA_ENTRY STV_DEFAULT"
_Z25updateVariableNode_kerneliPiS_S_S_S_S_:
.text._Z25updateVariableNode_kerneliPiS_S_S_S_S_:
        /* <DEDUP_REMOVED lines=10> */
[----:B0-----:R-:W-:-:S05]  /*00a0*/  IMAD.WIDE R12, R2, 0x4, R12 ;  /* 0x00000004020c7825 */ /* 0x001fca00078e020c */
[----:B-1----:R-:W2:Y:S01]  /*00b0*/  LDG.E R3, desc[UR4][R12.64] ;  /* 0x000000040c037981 */ /* 0x002ea2000c1e1900 */
[----:B------:R-:W-:Y:S04]  /*00c0*/  BSSY.RECONVERGENT B2, `(.L_x_114) ;  /* 0x0000157000027945 */ /* 0x000fe80003800200 */
[----:B------:R-:W-:Y:S01]  /*00d0*/  BSSY.RELIABLE B1, `(.L_x_115) ;  /* 0x0000087000017945 */ /* 0x000fe20003800100 */
[----:B--2---:R-:W-:-:S13]  /*00e0*/  ISETP.GT.AND P0, PT, R3, 0x1, PT ;  /* 0x000000010300780c */ /* 0x004fda0003f04270 */
[----:B------:R-:W-:Y:S05]  /*00f0*/  @P0 BRA `(.L_x_116) ;  /* 0x0000000000580947 */ /* 0x000fea0003800000 */
[----:B------:R-:W-:-:S04]  /*0100*/  VIMNMX.U32 R4, PT, PT, R3, 0x2, PT ;  /* 0x0000000203047848 */ /* 0x000fc80003fe0000 */
[----:B------:R-:W-:-:S04]  /*0110*/  SHF.L.U32 R6, R4, 0x2, RZ ;  /* 0x0000000204067819 */ /* 0x000fc800000006ff */
[----:B------:R-:W0:Y:S02]  /*0120*/  LDC R4, c[0x2][R6] ;  /* 0x0080000006047b82 */ /* 0x000e240000000800 */
[----:B0-----:R-:W-:-:S04]  /*0130*/  SHF.R.S32.HI R5, RZ, 0x1f, R4 ;  /* 0x0000001fff057819 */ /* 0x001fc80000011404 */
.L_x_143:
[----:B------:R-:W-:Y:S05]  /*0140*/  BRX R4 -0x150                                     (*"BRANCH_TARGETS .L_x_144,.L_x_145,.L_x_146"*) ;  /* 0xfffffffc04ac7949 */ /* 0x000fea000383ffff */
.L_x_145:
[----:B------:R-:W0:Y:S08]  /*0150*/  LDC.64 R4, c[0x0][0x3a0] ;  /* 0x0000e800ff047b82 */ /* 0x000e300000000a00 */
[----:B------:R-:W1:Y:S08]  /*0160*/  LDC.64 R8, c[0x0][0x3a8] ;  /* 0x0000ea00ff087b82 */ /* 0x000e700000000a00 */
[----:B------:R-:W2:Y:S01]  /*0170*/  LDC.64 R6, c[0x0][0x390] ;  /* 0x0000e400ff067b82 */ /* 0x000ea20000000a00 */
[----:B0-----:R-:W-:-:S07]  /*0180*/  IMAD.WIDE R4, R2, 0x4, R4 ;  /* 0x0000000402047825 */ /* 0x001fce00078e0204 */
[----:B------:R-:W0:Y:S01]  /*0190*/  LDC.64 R10, c[0x0][0x398] ;  /* 0x0000e600ff0a7b82 */ /* 0x000e220000000a00 */
[----:B------:R-:W2:Y:S01]  /*01a0*/  LDG.E R5, desc[UR4][R4.64] ;  /* 0x0000000404057981 */ /* 0x000ea2000c1e1900 */
[----:B-1----:R-:W-:-:S06]  /*01b0*/  IMAD.WIDE R8, R2, 0x4, R8 ;  /* 0x0000000402087825 */ /* 0x002fcc00078e0208 */
[----:B------:R-:W1:Y:S01]  /*01c0*/  LDC.64 R12, c[0x0][0x3b0] ;  /* 0x0000ec00ff0c7b82 */ /* 0x000e620000000a00 */
[----:B------:R-:W3:Y:S01]  /*01d0*/  LDG.E R9, desc[UR4][R8.64] ;  /* 0x0000000408097981 */ /* 0x000ee2000c1e1900 */
[----:B--2---:R-:W-:-:S06]  /*01e0*/  IMAD.WIDE R6, R5, 0x4, R6 ;  /* 0x0000000405067825 */ /* 0x004fcc00078e0206 */
[----:B------:R-:W2:Y:S01]  /*01f0*/  LDG.E R6, desc[UR4][R6.64] ;  /* 0x0000000406067981 */ /* 0x000ea2000c1e1900 */
[----:B0-----:R-:W-:-:S04]  /*0200*/  IMAD.WIDE R10, R2, 0x4, R10 ;  /* 0x00000004020a7825 */ /* 0x001fc800078e020a */
[----:B-1----:R-:W-:Y:S01]  /*0210*/  IMAD.WIDE R2, R2, 0x4, R12 ;  /* 0x0000000402027825 */ /* 0x002fe200078e020c */
[----:B---3--:R-:W-:Y:S01]  /*0220*/  STG.E desc[UR4][R10.64], R9 ;  /* 0x000000090a007986 */ /* 0x008fe2000c101904 */
[----:B--2---:R-:W-:-:S05]  /*0230*/  IADD3 R5, PT, PT, R6, R9, RZ ;  /* 0x0000000906057210 */ /* 0x004fca0007ffe0ff */
[----:B------:R-:W-:Y:S01]  /*0240*/  STG.E desc[UR4][R2.64], R5 ;  /* 0x0000000502007986 */ /* 0x000fe2000c101904 */
[----:B------:R-:W-:Y:S05]  /*0250*/  EXIT ;  /* 0x000000000000794d */ /* 0x000fea0003800000 */
.L_x_116:
[----:B------:R-:W-:-:S04]  /*0260*/  MOV R4, 0xfffffffe ;  /* 0xfffffffe00047802 */ /* 0x000fc80000000f00 */
[----:B------:R-:W-:-:S04]  /*0270*/  VIADDMNMX.U32 R4, R3, R4, 0x3, PT ;  /* 0x0000000303047446 */ /* 0x000fc80003800004 */
[----:B------:R-:W-:-:S04]  /*0280*/  SHF.L.U32 R6, R4, 0x2, RZ ;  /* 0x0000000204067819 */ /* 0x000fc800000006ff */
[----:B------:R-:W0:Y:S02]  /*0290*/  LDC R4, c[0x2][R6+0xc] ;  /* 0x0080030006047b82 */ /* 0x000e240000000800 */
[----:B0-----:R-:W-:-:S04]  /*02a0*/  SHF.R.S32.HI R5, RZ, 0x1f, R4 ;  /* 0x0000001fff057819 */ /* 0x001fc80000011404 */
.L_x_147:
[----:B------:R-:W-:Y:S05]  /*02b0*/  BRX R4 -0x2c0                                     (*"BRANCH_TARGETS .L_x_148,.L_x_149,.L_x_150,.L_x_146"*) ;  /* 0xfffffffc04507949 */ /* 0x000fea000383ffff */
.L_x_150:
[----:B------:R-:W0:Y:S08]  /*02c0*/  LDC.64 R4, c[0x0][0x3a0] ;  /* 0x0000e800ff047b82 */ /* 0x000e300000000a00 */
[----:B------:R-:W1:Y:S08]  /*02d0*/  LDC.64 R18, c[0x0][0x390] ;  /* 0x0000e400ff127b82 */ /* 0x000e700000000a00 */
[----:B------:R-:W2:Y:S01]  /*02e0*/  LDC.64 R20, c[0x0][0x3a8] ;  /* 0x0000ea00ff147b82 */ /* 0x000ea20000000a00 */
[----:B0-----:R-:W-:-:S05]  /*02f0*/  IMAD.WIDE R4, R2, 0x4, R4 ;  /* 0x0000000402047825 */ /* 0x001fca00078e0204 */
[----:B------:R-:W1:Y:S01]  /*0300*/  LDG.E R7, desc[UR4][R4.64] ;  /* 0x0000000404077981 */ /* 0x000e62000c1e1900 */
[----:B------:R-:W-:-:S05]  /*0310*/  IMAD.WIDE R8, R0, 0x4, R4 ;  /* 0x0000000400087825 */ /* 0x000fca00078e0204 */
[----:B------:R-:W3:Y:S01]  /*0320*/  LDG.E R11, desc[UR4][R8.64] ;  /* 0x00000004080b7981 */ /* 0x000ee2000c1e1900 */
[----:B------:R-:W-:-:S05]  /*0330*/  IMAD.WIDE R12, R0, 0x4, R8 ;  /* 0x00000004000c7825 */ /* 0x000fca00078e0208 */
[----:B------:R0:W4:Y:S01]  /*0340*/  LDG.E R15, desc[UR4][R12.64] ;  /* 0x000000040c0f7981 */ /* 0x000122000c1e1900 */
[----:B------:R-:W-:-:S06]  /*0350*/  IMAD.WIDE R16, R0, 0x4, R12 ;  /* 0x0000000400107825 */ /* 0x000fcc00078e020c */
[----:B------:R-:W5:Y:S01]  /*0360*/  LDG.E R17, desc[UR4][R16.64] ;  /* 0x0000000410117981 */ /* 0x000f62000c1e1900 */
[----:B0-----:R-:W0:Y:S01]  /*0370*/  LDC.64 R12, c[0x0][0x3b0] ;  /* 0x0000ec00ff0c7b82 */ /* 0x001e220000000a00 */
[----:B-1----:R-:W-:-:S05]  /*0380*/  IMAD.WIDE R6, R7, 0x4, R18 ;  /* 0x0000000407067825 */ /* 0x002fca00078e0212 */
[----:B------:R0:W2:Y:S01]  /*0390*/  LDG.E R3, desc[UR4][R6.64] ;  /* 0x0000000406037981 */ /* 0x0000a2000c1e1900 */
[----:B---3--:R-:W-:-:S05]  /*03a0*/  IMAD.WIDE R10, R11, 0x4, R18 ;  /* 0x000000040b0a7825 */ /* 0x008fca00078e0212 */
[----:B------:R1:W3:Y:S01]  /*03b0*/  LDG.E R4, desc[UR4][R10.64] ;  /* 0x000000040a047981 */ /* 0x0002e2000c1e1900 */
[----:B----4-:R-:W-:-:S06]  /*03c0*/  IMAD.WIDE R14, R15, 0x4, R18 ;  /* 0x000000040f0e7825 */ /* 0x010fcc00078e0212 */
[----:B------:R-:W3:Y:S01]  /*03d0*/  LDG.E R14, desc[UR4][R14.64] ;  /* 0x000000040e0e7981 */ /* 0x000ee2000c1e1900 */
[----:B-----5:R-:W-:Y:S02]  /*03e0*/  IMAD.WIDE R8, R17, 0x4, R18 ;  /* 0x0000000411087825 */ /* 0x020fe400078e0212 */
[----:B------:R-:W1:Y:S02]  /*03f0*/  LDC.64 R16, c[0x0][0x398] ;  /* 0x0000e600ff107b82 */ /* 0x000e640000000a00 */
[C---:B--2---:R-:W-:Y:S01]  /*0400*/  IMAD.WIDE R18, R2.reuse, 0x4, R20 ;  /* 0x0000000402127825 */ /* 0x044fe200078e0214 */
[----:B------:R-:W2:Y:S05]  /*0410*/  LDG.E R5, desc[UR4][R8.64] ;  /* 0x0000000408057981 */ /* 0x000eaa000c1e1900 */
[----:B------:R-:W2:Y:S01]  /*0420*/  LDG.E R18, desc[UR4][R18.64] ;  /* 0x0000000412127981 */ /* 0x000ea2000c1e1900 */
[----:B0-----:R-:W-:-:S04]  /*0430*/  IMAD.WIDE R6, R2, 0x4, R12 ;  /* 0x0000000402067825 */ /* 0x001fc800078e020c */
[----:B-1----:R-:W-:Y:S01]  /*0440*/  IMAD.WIDE R10, R2, 0x4, R16 ;  /* 0x00000004020a7825 */ /* 0x002fe200078e0210 */
[----:B---3--:R-:W-:-:S04]  /*0450*/  IADD3 R20, PT, PT, R14, R4, R3 ;  /* 0x000000040e147210 */ /* 0x008fc80007ffe003 */
[----:B--2---:R-:W-:-:S04]  /*0460*/  IADD3 R20, PT, PT, R18, R20, R5 ;  /* 0x0000001412147210 */ /* 0x004fc80007ffe005 */
[----:B------:R-:W-:Y:S01]  /*0470*/  IADD3 R17, PT, PT, -R3, R20, RZ ;  /* 0x0000001403117210 */ /* 0x000fe20007ffe1ff */
[----:B------:R-:W-:Y:S04]  /*0480*/  STG.E desc[UR4][R6.64], R20 ;  /* 0x0000001406007986 */ /* 0x000fe8000c101904 */
[----:B------:R-:W-:Y:S04]  /*0490*/  STG.E desc[UR4][R10.64], R17 ;  /* 0x000000110a007986 */ /* 0x000fe8000c101904 */
[----:B------:R-:W2:Y:S01]  /*04a0*/  LDG.E R9, desc[UR4][R6.64] ;  /* 0x0000000406097981 */ /* 0x000ea2000c1e1900 */
[----:B------:R-:W-:Y:S01]  /*04b0*/  IMAD.WIDE R2, R0, 0x4, R10 ;  /* 0x0000000400027825 */ /* 0x000fe200078e020a */
[----:B--2---:R-:W-:-:S05]  /*04c0*/  IADD3 R15, PT, PT, -R4, R9, RZ ;  /* 0x00000009040f7210 */ /* 0x004fca0007ffe1ff */
        /* <DEDUP_REMOVED lines=8> */
[----:B------:R-:W-:Y:S01]  /*0550*/  STG.E desc[UR4][R12.64], R5 ;  /* 0x000000050c007986 */ /* 0x000fe2000c101904 */
[----:B------:R-:W-:Y:S05]  /*0560*/  EXIT ;  /* 0x000000000000794d */ /* 0x000fea0003800000 */
.L_x_148:
[----:B------:R-:W0:Y:S08]  /*0570*/  LDC.64 R6, c[0x0][0x3a0] ;  /* 0x0000e800ff067b82 */ /* 0x000e300000000a00 */
[----:B------:R-:W1:Y:S08]  /*0580*/  LDC.64 R8, c[0x0][0x390] ;  /* 0x0000e400ff087b82 */ /* 0x000e700000000a00 */
[----:B------:R-:W2:Y:S01]  /*0590*/  LDC.64 R4, c[0x0][0x3a8] ;  /* 0x0000ea00ff047b82 */ /* 0x000ea20000000a00 */
[----:B0-----:R-:W-:-:S07]  /*05a0*/  IMAD.WIDE R6, R2, 0x4, R6 ;  /* 0x0000000402067825 */ /* 0x001fce00078e0206 */
[----:B------:R-:W0:Y:S01]  /*05b0*/  LDC.64 R14, c[0x0][0x398] ;  /* 0x0000e600ff0e7b82 */ /* 0x000e220000000a00 */
[----:B------:R-:W-:Y:S02]  /*05c0*/  IMAD.WIDE R10, R0, 0x4, R6 ;  /* 0x00000004000a7825 */ /* 0x000fe400078e0206 */
[----:B------:R-:W3:Y:S04]  /*05d0*/  LDG.E R7, desc[UR4][R6.64] ;  /* 0x0000000406077981 */ /* 0x000ee8000c1e1900 */
[----:B------:R-:W1:Y:S01]  /*05e0*/  LDG.E R11, desc[UR4][R10.64] ;  /* 0x000000040a0b7981 */ /* 0x000e62000c1e1900 */
[----:B--2---:R-:W-:-:S05]  /*05f0*/  IMAD.WIDE R4, R2, 0x4, R4 ;  /* 0x0000000402047825 */ /* 0x004fca00078e0204 */
[----:B------:R-:W2:Y:S01]  /*0600*/  LDG.E R3, desc[UR4][R4.64] ;  /* 0x0000000404037981 */ /* 0x000ea2000c1e1900 */
[--C-:B-1----:R-:W-:Y:S02]  /*0610*/  IMAD.WIDE R12, R11, 0x4, R8.reuse ;  /* 0x000000040b0c7825 */ /* 0x102fe400078e0208 */
[----:B------:R-:W1:Y:S04]  /*0620*/  LDC.64 R10, c[0x0][0x3b0] ;  /* 0x0000ec00ff0a7b82 */ /* 0x000e680000000a00 */
[----:B------:R-:W2:Y:S01]  /*0630*/  LDG.E R12, desc[UR4][R12.64] ;  /* 0x000000040c0c7981 */ /* 0x000ea2000c1e1900 */
[----:B---3--:R-:W-:-:S04]  /*0640*/  IMAD.WIDE R8, R7, 0x4, R8 ;  /* 0x0000000407087825 */ /* 0x008fc800078e0208 */
[----:B0-----:R-:W-:Y:S02]  /*0650*/  IMAD.WIDE R14, R2, 0x4, R14 ;  /* 0x00000004020e7825 */ /* 0x001fe400078e020e */
[----:B------:R-:W3:Y:S01]  /*0660*/  LDG.E R8, desc[UR4][R8.64] ;  /* 0x0000000408087981 */ /* 0x000ee2000c1e1900 */
[----:B--2---:R-:W-:-:S05]  /*0670*/  IADD3 R17, PT, PT, R12, R3, RZ ;  /* 0x000000030c117210 */ /* 0x004fca0007ffe0ff */
[----:B------:R-:W-:Y:S04]  /*0680*/  STG.E desc[UR4][R14.64], R17 ;  /* 0x000000110e007986 */ /* 0x000fe8000c101904 */
[----:B------:R-:W3:Y:S01]  /*0690*/  LDG.E R3, desc[UR4][R4.64] ;  /* 0x0000000404037981 */ /* 0x000ee2000c1e1900 */
[----:B-1----:R-:W-:Y:S01]  /*06a0*/  IMAD.WIDE R6, R2, 0x4, R10 ;  /* 0x0000000402067825 */ /* 0x002fe200078e020a */
[----:B---3--:R-:W-:-:S03]  /*06b0*/  IADD3 R19, PT, PT, R8, R3, RZ ;  /* 0x0000000308137210 */ /* 0x008fc60007ffe0ff */
[----:B------:R-:W-:Y:S01]  /*06c0*/  IMAD.WIDE R2, R0, 0x4, R14 ;  /* 0x0000000400027825 */ /* 0x000fe200078e020e */
[----:B------:R-:W-:-:S04]  /*06d0*/  IADD3 R11, PT, PT, R12, R19, RZ ;  /* 0x000000130c0b7210 */ /* 0x000fc80007ffe0ff */
[----:B------:R-:W-:Y:S04]  /*06e0*/  STG.E desc[UR4][R2.64], R19 ;  /* 0x0000001302007986 */ /* 0x000fe8000c101904 */
[----:B------:R-:W-:Y:S01]  /*06f0*/  STG.E desc[UR4][R6.64], R11 ;  /* 0x0000000b06007986 */ /* 0x000fe2000c101904 */
[----:B------:R-:W-:Y:S05]  /*0700*/  EXIT ;  /* 0x000000000000794d */ /* 0x000fea0003800000 */
.L_x_149:
[----:B------:R-:W0:Y:S08]  /*0710*/  LDC.64 R4, c[0x0][0x3a0] ;  /* 0x0000e800ff047b82 */ /* 0x000e300000000a00 */
[----:B------:R-:W1:Y:S08]  /*0720*/  LDC.64 R14, c[0x0][0x390] ;  /* 0x0000e400ff0e7b82 */ /* 0x000e700000000a00 */
[----:B------:R-:W2:Y:S01]  /*0730*/  LDC.64 R16, c[0x0][0x3a8] ;  /* 0x0000ea00ff107b82 */ /* 0x000ea20000000a00 */
[----:B0-----:R-:W-:-:S05]  /*0740*/  IMAD.WIDE R4, R2, 0x4, R4 ;  /* 0x0000000402047825 */ /* 0x001fca00078e0204 */
[----:B------:R0:W1:Y:S01]  /*0750*/  LDG.E R7, desc[UR4][R4.64] ;  /* 0x0000000404077981 */ /* 0x000062000c1e1900 */
[----:B------:R-:W-:-:S05]  /*0760*/  IMAD.WIDE R8, R0, 0x4, R4 ;  /* 0x0000000400087825 */ /* 0x000fca00078e0204 */
[----:B------:R3:W4:Y:S01]  /*0770*/  LDG.E R11, desc[UR4][R8.64] ;  /* 0x00000004080b7981 */ /* 0x000722000c1e1900 */
[----:B------:R-:W-:Y:S01]  /*0780*/  IMAD.WIDE R12, R0, 0x4, R8 ;  /* 0x00000004000c7825 */ /* 0x000fe200078e0208 */
[----:B0-----:R-:W0:Y:S05]  /*0790*/  LDC.64 R4, c[0x0][0x3b0] ;  /* 0x0000ec00ff047b82 */ /* 0x001e2a0000000a00 */
[----:B------:R-:W5:Y:S01]  /*07a0*/  LDG.E R13, desc[UR4][R12.64] ;  /* 0x000000040c0d7981 */ /* 0x000f62000c1e1900 */
[----:B--2---:R-:W-:Y:S02]  /*07b0*/  IMAD.WIDE R16, R2, 0x4, R16 ;  /* 0x0000000402107825 */ /* 0x004fe400078e0210 */
[----:B---3--:R-:W2:Y:S04]  /*07c0*/  LDC.64 R8, c[0x0][0x398] ;  /* 0x0000e600ff087b82 */ /* 0x008ea80000000a00 */
[----:B------:R-:W3:Y:S01]  /*07d0*/  LDG.E R16, desc[UR4][R16.64] ;  /* 0x0000000410107981 */ /* 0x000ee2000c1e1900 */
[----:B-1----:R-:W-:-:S04]  /*07e0*/  IMAD.WIDE R6, R7, 0x4, R14 ;  /* 0x0000000407067825 */ /* 0x002fc800078e020e */
[--C-:B----4-:R-:W-:Y:S02]  /*07f0*/  IMAD.WIDE R10, R11, 0x4, R14.reuse ;  /* 0x000000040b0a7825 */ /* 0x110fe400078e020e */
[----:B------:R-:W4:Y:S04]  /*0800*/  LDG.E R6, desc[UR4][R6.64] ;  /* 0x0000000406067981 */ /* 0x000f28000c1e1900 */
[----:B------:R-:W4:Y:S01]  /*0810*/  LDG.E R11, desc[UR4][R10.64] ;  /* 0x000000040a0b7981 */ /* 0x000f22000c1e1900 */
[----:B-----5:R-:W-:-:S06]  /*0820*/  IMAD.WIDE R14, R13, 0x4, R14 ;  /* 0x000000040d0e7825 */ /* 0x020fcc00078e020e */
[----:B------:R-:W4:Y:S01]  /*0830*/  LDG.E R14, desc[UR4][R14.64] ;  /* 0x000000040e0e7981 */ /* 0x000f22000c1e1900 */
[----:B0-----:R-:W-:Y:S01]  /*0840*/  IMAD.WIDE R4, R2, 0x4, R4 ;  /* 0x0000000402047825 */ /* 0x001fe200078e0204 */
[----:B----4-:R-:W-:-:S04]  /*0850*/  IADD3 R3, PT, PT, R14, R11, R6 ;  /* 0x0000000b0e037210 */ /* 0x010fc80007ffe006 */
[----:B---3--:R-:W-:Y:S01]  /*0860*/  IADD3 R13, PT, PT, R16, R3, RZ ;  /* 0x00000003100d7210 */ /* 0x008fe20007ffe0ff */
[----:B--2---:R-:W-:-:S03]  /*0870*/  IMAD.WIDE R2, R2, 0x4, R8 ;  /* 0x0000000402027825 */ /* 0x004fc600078e0208 */
        /* <DEDUP_REMOVED lines=12> */
.L_x_146:
[----:B------:R-:W-:Y:S05]  /*0940*/  BSYNC.RELIABLE B1 ;  /* 0x0000000000017941 */ /* 0x000fea0003800100 */
.L_x_115:
[----:B------:R-:W0:Y:S02]  /*0950*/  LDC.64 R4, c[0x0][0x3a8] ;  /* 0x0000ea00ff047b82 */ /* 0x000e240000000a00 */
[----:B0-----:R-:W-:-:S05]  /*0960*/  IMAD.WIDE R4, R2, 0x4, R4 ;  /* 0x0000000402047825 */ /* 0x001fca00078e0204 */
[----:B------:R0:W5:Y:S01]  /*0970*/  LDG.E R7, desc[UR4][R4.64] ;  /* 0x0000000404077981 */ /* 0x000162000c1e1900 */
[----:B------:R-:W-:Y:S01]  /*0980*/  ISETP.GE.AND P0, PT, R3, 0x1, PT ;  /* 0x000000010300780c */ /* 0x000fe20003f06270 */
[----:B------:R-:W-:-:S12]  /*0990*/  BSSY.RECONVERGENT B0, `(.L_x_117) ;  /* 0x00000b1000007945 */ /* 0x000fd80003800200 */
[----:B0-----:R-:W-:Y:S05]  /*09a0*/  @!P0 BRA `(.L_x_118) ;  /* 0x0000000800bc8947 */ /* 0x001fea0003800000 */
[C---:B------:R-:W-:Y:S01]  /*09b0*/  ISETP.GE.U32.AND P1, PT, R3.reuse, 0x10, PT ;  /* 0x000000100300780c */ /* 0x040fe20003f26070 */
[----:B------:R-:W-:Y:S01]  /*09c0*/  BSSY.RECONVERGENT B3, `(.L_x_119) ;  /* 0x0000056000037945 */ /* 0x000fe20003800200 */
[----:B------:R-:W-:Y:S02]  /*09d0*/  LOP3.LUT R5, R3, 0xf, RZ, 0xc0, !PT ;  /* 0x0000000f03057812 */ /* 0x000fe400078ec0ff */
[----:B------:R-:W-:Y:S02]  /*09e0*/  MOV R6, R2 ;  /* 0x0000000200067202 */ /* 0x000fe40000000f00 */
[----:B------:R-:W-:-:S07]  /*09f0*/  ISETP.NE.AND P0, PT, R5, RZ, PT ;  /* 0x000000ff0500720c */ /* 0x000fce0003f05270 */
[----:B------:R-:W-:Y:S06]  /*0a00*/  @!P1 BRA `(.L_x_120) ;  /* 0x0000000400449947 */ /* 0x000fec0003800000 */
[----:B------:R-:W-:Y:S02]  /*0a10*/  LOP3.LUT R4, R3, 0x7ffffff0, RZ, 0xc0, !PT ;  /* 0x7ffffff003047812 */ /* 0x000fe400078ec0ff */
[----:B------:R-:W-:Y:S02]  /*0a20*/  MOV R6, R2 ;  /* 0x0000000200067202 */ /* 0x000fe40000000f00 */
[----:B------:R-:W-:-:S07]  /*0a30*/  IADD3 R4, PT, PT, -R4, RZ, RZ ;  /* 0x000000ff04047210 */ /* 0x000fce0007ffe1ff */
.L_x_121:
[----:B------:R-:W0:Y:S08]  /*0a40*/  LDC.64 R8, c[0x0][0x3a0] ;  /* 0x0000e800ff087b82 */ /* 0x000e300000000a00 */
[----:B------:R-:W1:Y:S01]  /*0a50*/  LDC.64 R14, c[0x0][0x390] ;  /* 0x0000e400ff0e7b82 */ /* 0x000e620000000a00 */
[----:B0-----:R-:W-:-:S05]  /*0a60*/  IMAD.WIDE R8, R6, 0x4, R8 ;  /* 0x0000000406087825 */ /* 0x001fca00078e0208 */
[----:B------:R-:W1:Y:S01]  /*0a70*/  LDG.E R19, desc[UR4][R8.64] ;  /* 0x0000000408137981 */ /* 0x000e62000c1e1900 */
[----:B------:R-:W-:-:S05]  /*0a80*/  IMAD.WIDE R10, R0, 0x4, R8 ;  /* 0x00000004000a7825 */ /* 0x000fca00078e0208 */
[----:B------:R-:W2:Y:S01]  /*0a90*/  LDG.E R27, desc[UR4][R10.64] ;  /* 0x000000040a1b7981 */ /* 0x000ea2000c1e1900 */
[----:B------:R-:W-:-:S05]  /*0aa0*/  IMAD.WIDE R28, R0, 0x4, R10 ;  /* 0x00000004001c7825 */ /* 0x000fca00078e020a */
[----:B------:R0:W3:Y:S02]  /*0ab0*/  LDG.E R23, desc[UR4][R28.64] ;  /* 0x000000041c177981 */ /* 0x0000e4000c1e1900 */
[----:B0-----:R-:W-:-:S05]  /*0ac0*/  IMAD.WIDE R28, R0, 0x4, R28 ;  /* 0x00000004001c7825 */ /* 0x001fca00078e021c */
[----:B------:R-:W4:Y:S01]  /*0ad0*/  LDG.E R22, desc[UR4][R28.64] ;  /* 0x000000041c167981 */ /* 0x000f22000c1e1900 */
[----:B------:R-:W-:-:S05]  /*0ae0*/  IMAD.WIDE R8, R0, 0x4, R28 ;  /* 0x0000000400087825 */ /* 0x000fca00078e021c */
[----:B------:R-:W4:Y:S01]  /*0af0*/  LDG.E R21, desc[UR4][R8.64] ;  /* 0x0000000408157981 */ /* 0x000f22000c1e1900 */
[----:B------:R-:W-:-:S05]  /*0b00*/  IMAD.WIDE R16, R0, 0x4, R8 ;  /* 0x0000000400107825 */ /* 0x000fca00078e0208 */
[----:B------:R0:W4:Y:S02]  /*0b10*/  LDG.E R20, desc[UR4][R16.64] ;  /* 0x0000000410147981 */ /* 0x000124000c1e1900 */
[----:B0-----:R-:W-:-:S04]  /*0b20*/  IMAD.WIDE R16, R0, 0x4, R16 ;  /* 0x0000000400107825 */ /* 0x001fc800078e0210 */
[----:B-1----:R-:W-:-:S05]  /*0b30*/  IMAD.WIDE R18, R19, 0x4, R14 ;  /* 0x0000000413127825 */ /* 0x002fca00078e020e */
[----:B------:R-:W4:Y:S01]  /*0b40*/  LDG.E R24, desc[UR4][R18.64] ;  /* 0x0000000412187981 */ /* 0x000f22000c1e1900 */
[----:B--2---:R-:W-:-:S05]  /*0b50*/  IMAD.WIDE R26, R27, 0x4, R14 ;  /* 0x000000041b1a7825 */ /* 0x004fca00078e020e */
[----:B------:R-:W2:Y:S04]  /*0b60*/  LDG.E R25, desc[UR4][R26.64] ;  /* 0x000000041a197981 */ /* 0x000ea8000c1e1900 */
[----:B------:R0:W2:Y:S02]  /*0b70*/  LDG.E R19, desc[UR4][R16.64] ;  /* 0x0000000410137981 */ /* 0x0000a4000c1e1900 */
[----:B0-----:R-:W-:-:S05]  /*0b80*/  IMAD.WIDE R16, R0, 0x4, R16 ;  /* 0x0000000400107825 */ /* 0x001fca00078e0210 */
[----:B------:R0:W2:Y:S02]  /*0b90*/  LDG.E R18, desc[UR4][R16.64] ;  /* 0x0000000410127981 */ /* 0x0000a4000c1e1900 */
[----:B0-----:R-:W-:-:S05]  /*0ba0*/  IMAD.WIDE R16, R0, 0x4, R16 ;  /* 0x0000000400107825 */ /* 0x001fca00078e0210 */
[----:B------:R0:W2:Y:S02]  /*0bb0*/  LDG.E R11, desc[UR4][R16.64] ;  /* 0x00000004100b7981 */ /* 0x0000a4000c1e1900 */
[----:B0-----:R-:W-:-:S05]  /*0bc0*/  IMAD.WIDE R16, R0, 0x4, R16 ;  /* 0x0000000400107825 */ /* 0x001fca00078e0210 */
[----:B------:R0:W2:Y:S02]  /*0bd0*/  LDG.E R10, desc[UR4][R16.64] ;  /* 0x00000004100a7981 */ /* 0x0000a4000c1e1900 */
[----:B0-----:R-:W-:-:S05]  /*0be0*/  IMAD.WIDE R16, R0, 0x4, R16 ;  /* 0x0000000400107825 */ /* 0x001fca00078e0210 */
[----:B------:R0:W2:Y:S01]  /*0bf0*/  LDG.E R9, desc[UR4][R16.64] ;  /* 0x0000000410097981 */ /* 0x0000a2000c1e1900 */
[----:B---3--:R-:W-:-:S04]  /*0c00*/  IMAD.WIDE R28, R23, 0x4, R14 ;  /* 0x00000004171c7825 */ /* 0x008fc800078e020e */
[----:B----4-:R-:W-:-:S04]  /*0c10*/  IMAD.WIDE R22, R22, 0x4, R14 ;  /* 0x0000000416167825 */ /* 0x010fc800078e020e */
[C---:B0-----:R-:W-:Y:S02]  /*0c20*/  IMAD.WIDE R16, R0.reuse, 0x4, R16 ;  /* 0x0000000400107825 */ /* 0x041fe400078e0210 */
[----:B------:R-:W3:Y:S04]  /*0c30*/  LDG.E R23, desc[UR4][R22.64] ;  /* 0x0000000416177981 */ /* 0x000ee8000c1e1900 */
[----:B------:R0:W4:Y:S02]  /*0c40*/  LDG.E R8, desc[UR4][R16.64] ;  /* 0x0000000410087981 */ /* 0x000124000c1e1900 */
[----:B0-----:R-:W-:-:S05]  /*0c50*/  IMAD.WIDE R16, R0, 0x4, R16 ;  /* 0x0000000400107825 */ /* 0x001fca00078e0210 */
[----:B------:R0:W3:Y:S02]  /*0c60*/  LDG.E R26, desc[UR4][R16.64] ;  /* 0x00000004101a7981 */ /* 0x0000e4000c1e1900 */
[----:B0-----:R-:W-:Y:S01]  /*0c70*/  IMAD.WIDE R16, R0, 0x4, R16 ;  /* 0x0000000400107825 */ /* 0x001fe200078e0210 */
[----:B--2--5:R-:W-:Y:S02]  /*0c80*/  IADD3 R7, PT, PT, R25, R24, R7 ;  /* 0x0000001819077210 */ /* 0x024fe40007ffe007 */
[----:B------:R0:W2:Y:S04]  /*0c90*/  LDG.E R24, desc[UR4][R28.64] ;  /* 0x000000041c187981 */ /* 0x0000a8000c1e1900 */
[----:B------:R-:W2:Y:S01]  /*0ca0*/  LDG.E R25, desc[UR4][R16.64] ;  /* 0x0000000410197981 */ /* 0x000ea2000c1e1900 */
[----:B0-----:R-:W-:-:S04]  /*0cb0*/  IMAD.WIDE R28, R21, 0x4, R14 ;  /* 0x00000004151c7825 */ /* 0x001fc800078e020e */
[--C-:B------:R-:W-:Y:S01]  /*0cc0*/  IMAD.WIDE R20, R20, 0x4, R14.reuse ;  /* 0x0000000414147825 */ /* 0x100fe200078e020e */
[----:B------:R0:W2:Y:S05]  /*0cd0*/  LDG.E R22, desc[UR4][R28.64] ;  /* 0x000000041c167981 */ /* 0x0000aa000c1e1900 */
[----:B------:R-:W2:Y:S01]  /*0ce0*/  LDG.E R21, desc[UR4][R20.64] ;  /* 0x0000000414157981 */ /* 0x000ea2000c1e1900 */
[----:B0-----:R-:W-:-:S04]  /*0cf0*/  IMAD.WIDE R28, R19, 0x4, R14 ;  /* 0x00000004131c7825 */ /* 0x001fc800078e020e */
[--C-:B------:R-:W-:Y:S01]  /*0d00*/  IMAD.WIDE R18, R18, 0x4, R14.reuse ;  /* 0x0000000412127825 */ /* 0x100fe200078e020e */
[----:B------:R0:W2:Y:S05]  /*0d10*/  LDG.E R20, desc[UR4][R28.64] ;  /* 0x000000041c147981 */ /* 0x0000aa000c1e1900 */
[----:B------:R-:W2:Y:S01]  /*0d20*/  LDG.E R19, desc[UR4][R18.64] ;  /* 0x0000000412137981 */ /* 0x000ea2000c1e1900 */
[----:B0-----:R-:W-:-:S05]  /*0d30*/  IMAD.WIDE R28, R11, 0x4, R14 ;  /* 0x000000040b1c7825 */ /* 0x001fca00078e020e */
[----:B------:R0:W2:Y:S01]  /*0d40*/  LDG.E R18, desc[UR4][R28.64] ;  /* 0x000000041c127981 */ /* 0x0000a2000c1e1900 */
[----:B------:R-:W-:-:S04]  /*0d50*/  IMAD.WIDE R10, R10, 0x4, R14 ;  /* 0x000000040a0a7825 */ /* 0x000fc800078e020e */
[----:B------:R-:W-:Y:S02]  /*0d60*/  IMAD.WIDE R16, R0, 0x4, R16 ;  /* 0x0000000400107825 */ /* 0x000fe400078e0210 */
[----:B------:R-:W2:Y:S02]  /*0d70*/  LDG.E R11, desc[UR4][R10.64] ;  /* 0x000000040a0b7981 */ /* 0x000ea4000c1e1900 */
[----:B0-----:R-:W-:-:S05]  /*0d80*/  IMAD.WIDE R28, R9, 0x4, R14 ;  /* 0x00000004091c7825 */ /* 0x001fca00078e020e */
[----:B------:R-:W2:Y:S04]  /*0d90*/  LDG.E R10, desc[UR4][R28.64] ;  /* 0x000000041c0a7981 */ /* 0x000ea8000c1e1900 */
[----:B------:R0:W2:Y:S02]  /*0da0*/  LDG.E R29, desc[UR4][R16.64] ;  /* 0x00000004101d7981 */ /* 0x0000a4000c1e1900 */
[----:B0-----:R-:W-:-:S05]  /*0db0*/  IMAD.WIDE R16, R0, 0x4, R16 ;  /* 0x0000000400107825 */ /* 0x001fca00078e0210 */
[----:B------:R-:W2:Y:S01]  /*0dc0*/  LDG.E R28, desc[UR4][R16.64] ;  /* 0x00000004101c7981 */ /* 0x000ea2000c1e1900 */
[----:B----4-:R-:W-:-:S04]  /*0dd0*/  IMAD.WIDE R8, R8, 0x4, R14 ;  /* 0x0000000408087825 */ /* 0x010fc800078e020e */
[--C-:B---3--:R-:W-:Y:S02]  /*0de0*/  IMAD.WIDE R26, R26, 0x4, R14.reuse ;  /* 0x000000041a1a7825 */ /* 0x108fe400078e020e */
[----:B------:R-:W3:Y:S04]  /*0df0*/  LDG.E R9, desc[UR4][R8.64] ;  /* 0x0000000408097981 */ /* 0x000ee8000c1e1900 */
[----:B------:R2:W4:Y:S02]  /*0e00*/  LDG.E R8, desc[UR4][R26.64] ;  /* 0x000000041a087981 */ /* 0x000524000c1e1900 */
[----:B--2---:R-:W-:-:S05]  /*0e10*/  IMAD.WIDE R26, R25, 0x4, R14 ;  /* 0x00000004191a7825 */ /* 0x004fca00078e020e */
[----:B------:R-:W4:Y:S01]  /*0e20*/  LDG.E R25, desc[UR4][R26.64] ;  /* 0x000000041a197981 */ /* 0x000f22000c1e1900 */
[----:B------:R-:W-:-:S04]  /*0e30*/  IMAD.WIDE R16, R29, 0x4, R14 ;  /* 0x000000041d107825 */ /* 0x000fc800078e020e */
[----:B------:R-:W-:Y:S02]  /*0e40*/  IMAD.WIDE R14, R28, 0x4, R14 ;  /* 0x000000041c0e7825 */ /* 0x000fe400078e020e */
[----:B------:R-:W2:Y:S04]  /*0e50*/  LDG.E R28, desc[UR4][R16.64] ;  /* 0x00000004101c7981 */ /* 0x000ea8000c1e1900 */
[----:B------:R-:W2:Y:S01]  /*0e60*/  LDG.E R14, desc[UR4][R14.64] ;  /* 0x000000040e0e7981 */ /* 0x000ea2000c1e1900 */
[----:B------:R-:W-:Y:S02]  /*0e70*/  IADD3 R7, PT, PT, R23, R24, R7 ;  /* 0x0000001817077210 */ /* 0x000fe40007ffe007 */
[----:B------:R-:W-:Y:S02]  /*0e80*/  IADD3 R4, PT, PT, R4, 0x10, RZ ;  /* 0x0000001004047810 */ /* 0x000fe40007ffe0ff */
[----:B------:R-:W-:-:S02]  /*0e90*/  IADD3 R7, PT, PT, R21, R22, R7 ;  /* 0x0000001615077210 */ /* 0x000fc40007ffe007 */
[----:B------:R-:W-:Y:S02]  /*0ea0*/  ISETP.NE.AND P1, PT, R4, RZ, PT ;  /* 0x000000ff0400720c */ /* 0x000fe40003f25270 */
[----:B------:R-:W-:-:S04]  /*0eb0*/  IADD3 R7, PT, PT, R19, R20, R7 ;  /* 0x0000001413077210 */ /* 0x000fc80007ffe007 */
[----:B------:R-:W-:-:S04]  /*0ec0*/  IADD3 R7, PT, PT, R11, R18, R7 ;  /* 0x000000120b077210 */ /* 0x000fc80007ffe007 */
[----:B---3--:R-:W-:Y:S02]  /*0ed0*/  IADD3 R7, PT, PT, R9, R10, R7 ;  /* 0x0000000a09077210 */ /* 0x008fe40007ffe007 */
[----:B------:R-:W-:Y:S02]  /*0ee0*/  LEA R6, R0, R6, 0x4 ;  /* 0x0000000600067211 */ /* 0x000fe400078e20ff */
[----:B----4-:R-:W-:-:S04]  /*0ef0*/  IADD3 R7, PT, PT, R25, R8, R7 ;  /* 0x0000000819077210 */ /* 0x010fc80007ffe007 */
[----:B--2---:R-:W-:Y:S01]  /*0f00*/  IADD3 R7, PT, PT, R14, R28, R7 ;  /* 0x0000001c0e077210 */ /* 0x004fe20007ffe007 */
[----:B------:R-:W-:Y:S06]  /*0f10*/  @P1 BRA `(.L_x_121) ;  /* 0xfffffff800c81947 */ /* 0x000fec000383ffff */
.L_x_120:
[----:B------:R-:W-:Y:S05]  /*0f20*/  BSYNC.RECONVERGENT B3 ;  /* 0x0000000000037941 */ /* 0x000fea0003800200 */
.L_x_119:
[----:B------:R-:W-:Y:S05]  /*0f30*/  @!P0 BRA `(.L_x_118) ;  /* 0x0000000400588947 */ /* 0x000fea0003800000 */
[----:B------:R-:W-:Y:S01]  /*0f40*/  ISETP.GE.U32.AND P0, PT, R5, 0x8, PT ;  /* 0x000000080500780c */ /* 0x000fe20003f06070 */
[----:B------:R-:W-:Y:S01]  /*0f50*/  BSSY.RECONVERGENT B3, `(.L_x_122) ;  /* 0x000002b000037945 */ /* 0x000fe20003800200 */
[----:B------:R-:W-:-:S04]  /*0f60*/  LOP3.LUT R18, R3, 0x7, RZ, 0xc0, !PT ;  /* 0x0000000703127812 */ /* 0x000fc800078ec0ff */
[----:B------:R-:W-:-:S07]  /*0f70*/  ISETP.NE.AND P1, PT, R18, RZ, PT ;  /* 0x000000ff1200720c */ /* 0x000fce0003f25270 */
[----:B------:R-:W-:Y:S06]  /*0f80*/  @!P0 BRA `(.L_x_123) ;  /* 0x00000000009c8947 */ /* 0x000fec0003800000 */
[----:B------:R-:W0:Y:S08]  /*0f90*/  LDC.64 R14, c[0x0][0x3a0] ;  /* 0x0000e800ff0e7b82 */ /* 0x000e300000000a00 */
[----:B------:R-:W1:Y:S01]  /*0fa0*/  LDC.64 R4, c[0x0][0x390] ;  /* 0x0000e400ff047b82 */ /* 0x000e620000000a00 */
[----:B0-----:R-:W-:-:S04]  /*0fb0*/  IMAD.WIDE R14, R6, 0x4, R14 ;  /* 0x00000004060e7825 */ /* 0x001fc800078e020e */
[C---:B------:R-:W-:Y:S02]  /*0fc0*/  IMAD.WIDE R8, R0.reuse, 0x4, R14 ;  /* 0x0000000400087825 */ /* 0x040fe400078e020e */
[----:B------:R-:W1:Y:S02]  /*0fd0*/  LDG.E R15, desc[UR4][R14.64] ;  /* 0x000000040e0f7981 */ /* 0x000e64000c1e1900 */
[C---:B------:R-:W-:Y:S02]  /*0fe0*/  IMAD.WIDE R10, R0.reuse, 0x4, R8 ;  /* 0x00000004000a7825 */ /* 0x040fe400078e0208 */
[----:B------:R-:W2:Y:S02]  /*0ff0*/  LDG.E R9, desc[UR4][R8.64] ;  /* 0x0000000408097981 */ /* 0x000ea4000c1e1900 */
[C---:B------:R-:W-:Y:S02]  /*1000*/  IMAD.WIDE R16, R0.reuse, 0x4, R10 ;  /* 0x0000000400107825 */ /* 0x040fe400078e020a */
[----:B------:R-:W3:Y:S02]  /*1010*/  LDG.E R11, desc[UR4][R10.64] ;  /* 0x000000040a0b7981 */ /* 0x000ee4000c1e1900 */
[----:B------:R-:W-:-:S02]  /*1020*/  IMAD.WIDE R26, R0, 0x4, R16 ;  /* 0x00000004001a7825 */ /* 0x000fc400078e0210 */
[----:B------:R-:W4:Y:S02]  /*1030*/  LDG.E R17, desc[UR4][R16.64] ;  /* 0x0000000410117981 */ /* 0x000f24000c1e1900 */
[C---:B------:R-:W-:Y:S02]  /*1040*/  IMAD.WIDE R22, R0.reuse, 0x4, R26 ;  /* 0x0000000400167825 */ /* 0x040fe400078e021a */
[----:B------:R-:W4:Y:S02]  /*1050*/  LDG.E R19, desc[UR4][R26.64] ;  /* 0x000000041a137981 */ /* 0x000f24000c1e1900 */
[C---:B------:R-:W-:Y:S02]  /*1060*/  IMAD.WIDE R24, R0.reuse, 0x4, R22 ;  /* 0x0000000400187825 */ /* 0x040fe400078e0216 */
[----:B------:R-:W4:Y:S02]  /*1070*/  LDG.E R23, desc[UR4][R22.64] ;  /* 0x0000000416177981 */ /* 0x000f24000c1e1900 */
[----:B------:R-:W-:-:S02]  /*1080*/  IMAD.WIDE R20, R0, 0x4, R24 ;  /* 0x0000000400147825 */ /* 0x000fc400078e0218 */
[----:B------:R-:W4:Y:S04]  /*1090*/  LDG.E R25, desc[UR4][R24.64] ;  /* 0x0000000418197981 */ /* 0x000f28000c1e1900 */
[----:B------:R-:W4:Y:S01]  /*10a0*/  LDG.E R21, desc[UR4][R20.64] ;  /* 0x0000000414157981 */ /* 0x000f22000c1e1900 */
[----:B-1----:R-:W-:-:S04]  /*10b0*/  IMAD.WIDE R14, R15, 0x4, R4 ;  /* 0x000000040f0e7825 */ /* 0x002fc800078e0204 */
[--C-:B--2---:R-:W-:Y:S02]  /*10c0*/  IMAD.WIDE R8, R9, 0x4, R4.reuse ;  /* 0x0000000409087825 */ /* 0x104fe400078e0204 */
[----:B------:R-:W2:Y:S02]  /*10d0*/  LDG.E R14, desc[UR4][R14.64] ;  /* 0x000000040e0e7981 */ /* 0x000ea4000c1e1900 */
[--C-:B---3--:R-:W-:Y:S02]  /*10e0*/  IMAD.WIDE R10, R11, 0x4, R4.reuse ;  /* 0x000000040b0a7825 */ /* 0x108fe400078e0204 */
[----:B------:R-:W2:Y:S02]  /*10f0*/  LDG.E R8, desc[UR4][R8.64] ;  /* 0x0000000408087981 */ /* 0x000ea4000c1e1900 */
[--C-:B----4-:R-:W-:Y:S02]  /*1100*/  IMAD.WIDE R16, R17, 0x4, R4.reuse ;  /* 0x0000000411107825 */ /* 0x110fe400078e0204 */
[----:B------:R-:W3:Y:S02]  /*1110*/  LDG.E R10, desc[UR4][R10.64] ;  /* 0x000000040a0a7981 */ /* 0x000ee4000c1e1900 */
[----:B------:R-:W-:-:S02]  /*1120*/  IMAD.WIDE R26, R19, 0x4, R4 ;  /* 0x00000004131a7825 */ /* 0x000fc400078e0204 */
[----:B------:R-:W3:Y:S04]  /*1130*/  LDG.E R16, desc[UR4][R16.64] ;  /* 0x0000000410107981 */ /* 0x000ee8000c1e1900 */
[----:B------:R-:W4:Y:S01]  /*1140*/  LDG.E R26, desc[UR4][R26.64] ;  /* 0x000000041a1a7981 */ /* 0x000f22000c1e1900 */
[----:B------:R-:W-:-:S04]  /*1150*/  IMAD.WIDE R22, R23, 0x4, R4 ;  /* 0x0000000417167825 */ /* 0x000fc800078e0204 */
[--C-:B------:R-:W-:Y:S02]  /*1160*/  IMAD.WIDE R24, R25, 0x4, R4.reuse ;  /* 0x0000000419187825 */ /* 0x100fe400078e0204 */
[----:B------:R-:W4:Y:S02]  /*1170*/  LDG.E R22, desc[UR4][R22.64] ;  /* 0x0000000416167981 */ /* 0x000f24000c1e1900 */
[----:B------:R-:W-:Y:S02]  /*1180*/  IMAD.WIDE R4, R21, 0x4, R4 ;  /* 0x0000000415047825 */ /* 0x000fe400078e0204 */
[----:B------:R-:W4:Y:S04]  /*1190*/  LDG.E R24, desc[UR4][R24.64] ;  /* 0x0000000418187981 */ /* 0x000f28000c1e1900 */
[----:B------:R-:W4:Y:S01]  /*11a0*/  LDG.E R4, desc[UR4][R4.64] ;  /* 0x0000000404047981 */ /* 0x000f22000c1e1900 */
[----:B------:R-:W-:-:S02]  /*11b0*/  LEA R6, R0, R6, 0x3 ;  /* 0x0000000600067211 */ /* 0x000fc400078e18ff */
[----:B--2--5:R-:W-:-:S04]  /*11c0*/  IADD3 R7, PT, PT, R8, R14, R7 ;  /* 0x0000000e08077210 */ /* 0x024fc80007ffe007 */
[----:B---3--:R-:W-:-:S04]  /*11d0*/  IADD3 R7, PT, PT, R16, R10, R7 ;  /* 0x0000000a10077210 */ /* 0x008fc80007ffe007 */
[----:B----4-:R-:W-:-:S04]  /*11e0*/  IADD3 R7, PT, PT, R22, R26, R7 ;  /* 0x0000001a16077210 */ /* 0x010fc80007ffe007 */
[----:B------:R-:W-:-:S07]  /*11f0*/  IADD3 R7, PT, PT, R4, R24, R7 ;  /* 0x0000001804077210 */ /* 0x000fce0007ffe007 */
.L_x_123:
[----:B------:R-:W-:Y:S05]  /*1200*/  BSYNC.RECONVERGENT B3 ;  /* 0x0000000000037941 */ /* 0x000fea0003800200 */
.L_x_122:
[----:B------:R-:W-:Y:S05]  /*1210*/  @!P1 BRA `(.L_x_118) ;  /* 0x0000000000a09947 */ /* 0x000fea0003800000 */
[----:B------:R-:W-:Y:S01]  /*1220*/  ISETP.GE.U32.AND P0, PT, R18, 0x4, PT ;  /* 0x000000041200780c */ /* 0x000fe20003f06070 */
[----:B------:R-:W-:Y:S01]  /*1230*/  BSSY.RECONVERGENT B3, `(.L_x_124) ;  /* 0x0000019000037945 */ /* 0x000fe20003800200 */
[----:B------:R-:W-:-:S04]  /*1240*/  LOP3.LUT R3, R3, 0x3, RZ, 0xc0, !PT ;  /* 0x0000000303037812 */ /* 0x000fc800078ec0ff */
[----:B------:R-:W-:-:S07]  /*1250*/  ISETP.NE.AND P1, PT, R3, RZ, PT ;  /* 0x000000ff0300720c */ /* 0x000fce0003f25270 */
[----:B------:R-:W-:Y:S06]  /*1260*/  @!P0 BRA `(.L_x_125) ;  /* 0x0000000000548947 */ /* 0x000fec0003800000 */
        /* <DEDUP_REMOVED lines=8> */
[----:B------:R-:W-:-:S06]  /*12f0*/  IMAD.WIDE R22, R0, 0x4, R18 ;  /* 0x0000000400167825 */ /* 0x000fcc00078e0212 */
[----:B------:R-:W4:Y:S01]  /*1300*/  LDG.E R23, desc[UR4][R22.64] ;  /* 0x0000000416177981 */ /* 0x000f22000c1e1900 */
[----:B0-----:R-:W-:-:S04]  /*1310*/  IMAD.WIDE R10, R11, 0x4, R4 ;  /* 0x000000040b0a7825 */ /* 0x001fc800078e0204 */
[--C-:B--2---:R-:W-:Y:S02]  /*1320*/  IMAD.WIDE R16, R17, 0x4, R4.reuse ;  /* 0x0000000411107825 */ /* 0x104fe400078e0204 */
[----:B------:R-:W2:Y:S02]  /*1330*/  LDG.E R10, desc[UR4][R10.64] ;  /* 0x000000040a0a7981 */ /* 0x000ea4000c1e1900 */
[--C-:B---3--:R-:W-:Y:S02]  /*1340*/  IMAD.WIDE R20, R21, 0x4, R4.reuse ;  /* 0x0000000415147825 */ /* 0x108fe400078e0204 */
[----:B------:R-:W2:Y:S04]  /*1350*/  LDG.E R16, desc[UR4][R16.64] ;  /* 0x0000000410107981 */ /* 0x000ea8000c1e1900 */
[----:B------:R-:W3:Y:S01]  /*1360*/  LDG.E R20, desc[UR4][R20.64] ;  /* 0x0000000414147981 */ /* 0x000ee2000c1e1900 */
[----:B----4-:R-:W-:-:S06]  /*1370*/  IMAD.WIDE R4, R23, 0x4, R4 ;  /* 0x0000000417047825 */ /* 0x010fcc00078e0204 */
[----:B------:R-:W3:Y:S01]  /*1380*/  LDG.E R4, desc[UR4][R4.64] ;  /* 0x0000000404047981 */ /* 0x000ee2000c1e1900 */
[----:B------:R-:W-:Y:S02]  /*1390*/  LEA R6, R0, R6, 0x2 ;  /* 0x0000000600067211 */ /* 0x000fe400078e10ff */
[----:B--2--5:R-:W-:-:S04]  /*13a0*/  IADD3 R7, PT, PT, R16, R10, R7 ;  /* 0x0000000a10077210 */ /* 0x024fc80007ffe007 */
[----:B---3--:R-:W-:-:S07]  /*13b0*/  IADD3 R7, PT, PT, R4, R20, R7 ;  /* 0x0000001404077210 */ /* 0x008fce0007ffe007 */
.L_x_125:
[----:B------:R-:W-:Y:S05]  /*13c0*/  BSYNC.RECONVERGENT B3 ;  /* 0x0000000000037941 */ /* 0x000fea0003800200 */
.L_x_124:
[----:B------:R-:W-:Y:S05]  /*13d0*/  @!P1 BRA `(.L_x_118) ;  /* 0x0000000000309947 */ /* 0x000fea0003800000 */
[----:B------:R-:W0:Y:S01]  /*13e0*/  LDC.64 R8, c[0x0][0x3a0] ;  /* 0x0000e800ff087b82 */ /* 0x000e220000000a00 */
[----:B------:R-:W-:-:S07]  /*13f0*/  IADD3 R3, PT, PT, -R3, RZ, RZ ;  /* 0x000000ff03037210 */ /* 0x000fce0007ffe1ff */
[----:B------:R-:W1:Y:S02]  /*1400*/  LDC.64 R14, c[0x0][0x390] ;  /* 0x0000e400ff0e7b82 */ /* 0x000e640000000a00 */
.L_x_126:
[----:B0-----:R-:W-:-:S05]  /*1410*/  IMAD.WIDE R10, R6, 0x4, R8 ;  /* 0x00000004060a7825 */ /* 0x001fca00078e0208 */
[----:B------:R-:W1:Y:S01]  /*1420*/  LDG.E R5, desc[UR4][R10.64] ;  /* 0x000000040a057981 */ /* 0x000e62000c1e1900 */
[----:B------:R-:W-:-:S04]  /*1430*/  IADD3 R3, PT, PT, R3, 0x1, RZ ;  /* 0x0000000103037810 */ /* 0x000fc80007ffe0ff */
[----:B------:R-:W-:Y:S01]  /*1440*/  ISETP.NE.AND P0, PT, R3, RZ, PT ;  /* 0x000000ff0300720c */ /* 0x000fe20003f05270 */
[----:B-1----:R-:W-:-:S06]  /*1450*/  IMAD.WIDE R4, R5, 0x4, R14 ;  /* 0x0000000405047825 */ /* 0x002fcc00078e020e */
[----:B------:R-:W2:Y:S01]  /*1460*/  LDG.E R4, desc[UR4][R4.64] ;  /* 0x0000000404047981 */ /* 0x000ea2000c1e1900 */
[----:B------:R-:W-:Y:S02]  /*1470*/  IADD3 R6, PT, PT, R6, R0, RZ ;  /* 0x0000000006067210 */ /* 0x000fe40007ffe0ff */
[----:B--2--5:R-:W-:-:S03]  /*1480*/  IADD3 R7, PT, PT, R4, R7, RZ ;  /* 0x0000000704077210 */ /* 0x024fc60007ffe0ff */
[----:B------:R-:W-:Y:S05]  /*1490*/  @P0 BRA `(.L_x_126) ;  /* 0xfffffffc00dc0947 */ /* 0x000fea000383ffff */
.L_x_118:
[----:B------:R-:W-:Y:S05]  /*14a0*/  BSYNC.RECONVERGENT B0 ;  /* 0x0000000000007941 */ /* 0x000fea0003800200 */
.L_x_117:
[----:B------:R-:W0:Y:S02]  /*14b0*/  LDC.64 R4, c[0x0][0x3b0] ;  /* 0x0000ec00ff047b82 */ /* 0x000e240000000a00 */
[----:B0-----:R-:W-:-:S05]  /*14c0*/  IMAD.WIDE R4, R2, 0x4, R4 ;  /* 0x0000000402047825 */ /* 0x001fca00078e0204 */
[----:B-----5:R0:W-:Y:S04]  /*14d0*/  STG.E desc[UR4][R4.64], R7 ;  /* 0x0000000704007986 */ /* 0x0201e8000c101904 */
[----:B------:R-:W2:Y:S02]  /*14e0*/  LDG.E R3, desc[UR4][R12.64] ;  /* 0x000000040c037981 */ /* 0x000ea4000c1e1900 */
[----:B--2---:R-:W-:-:S13]  /*14f0*/  ISETP.GE.AND P0, PT, R3, 0x1, PT ;  /* 0x000000010300780c */ /* 0x004fda0003f06270 */
[----:B0-----:R-:W-:Y:S05]  /*1500*/  @!P0 EXIT ;  /* 0x000000000000894d */ /* 0x001fea0003800000 */
[----:B------:R-:W0:Y:S01]  /*1510*/  LDC.64 R4, c[0x0][0x3a0] ;  /* 0x0000e800ff047b82 */ /* 0x000e220000000a00 */
[----:B------:R-:W-:-:S07]  /*1520*/  HFMA2 R3, -RZ, RZ, 0, 0 ;  /* 0x00000000ff037431 */ /* 0x000fce00000001ff */
[----:B------:R-:W1:Y:S08]  /*1530*/  LDC.64 R8, c[0x0][0x390] ;  /* 0x0000e400ff087b82 */ /* 0x000e700000000a00 */
[----:B------:R-:W2:Y:S02]  /*1540*/  LDC.64 R10, c[0x0][0x398] ;  /* 0x0000e600ff0a7b82 */ /* 0x000ea40000000a00 */
.L_x_127:
[----:B0-----:R-:W-:-:S06]  /*1550*/  IMAD.WIDE R14, R2, 0x4, R4 ;  /* 0x00000004020e7825 */ /* 0x001fcc00078e0204 */
[----:B------:R-:W1:Y:S02]  /*1560*/  LDG.E R15, desc[UR4][R14.64] ;  /* 0x000000040e0f7981 */ /* 0x000e64000c1e1900 */
[----:B-1----:R-:W-:-:S06]  /*1570*/  IMAD.WIDE R16, R15, 0x4, R8 ;  /* 0x000000040f107825 */ /* 0x002fcc00078e0208 */
[----:B------:R-:W3:Y:S01]  /*1580*/  LDG.E R16, desc[UR4][R16.64] ;  /* 0x0000000410107981 */ /* 0x000ee2000c1e1900 */
[----:B--2---:R-:W-:Y:S01]  /*1590*/  IMAD.WIDE R18, R2, 0x4, R10 ;  /* 0x0000000402127825 */ /* 0x004fe200078e020a */
[----:B---3--:R-:W-:-:S05]  /*15a0*/  IADD3 R21, PT, PT, -R16, R7, RZ ;  /* 0x0000000710157210 */ /* 0x008fca0007ffe1ff */
[----:B------:R3:W-:Y:S04]  /*15b0*/  STG.E desc[UR4][R18.64], R21 ;  /* 0x0000001512007986 */ /* 0x0007e8000c101904 */
[----:B------:R-:W2:Y:S01]  /*15c0*/  LDG.E R6, desc[UR4][R12.64] ;  /* 0x000000040c067981 */ /* 0x000ea2000c1e1900 */
[----:B------:R-:W-:Y:S02]  /*15d0*/  IADD3 R3, PT, PT, R3, 0x1, RZ ;  /* 0x0000000103037810 */ /* 0x000fe40007ffe0ff */
[----:B------:R-:W-:Y:S02]  /*15e0*/  IADD3 R2, PT, PT, R2, R0, RZ ;  /* 0x0000000002027210 */ /* 0x000fe40007ffe0ff */
[----:B--2---:R-:W-:-:S13]  /*15f0*/  ISETP.GE.AND P0, PT, R3, R6, PT ;  /* 0x000000060300720c */ /* 0x004fda0003f06270 */
[----:B---3--:R-:W-:Y:S05]  /*1600*/  @!P0 BRA `(.L_x_127) ;  /* 0xfffffffc00d08947 */ /* 0x008fea000383ffff */
[----:B------:R-:W-:Y:S05]  /*1610*/  BRA `(.L_x_128) ;  /* 0x0000000000047947 */ /* 0x000fea0003800000 */
.L_x_144:
[----:B------:R-:W-:Y:S05]  /*1620*/  BREAK.RELIABLE B1 ;  /* 0x0000000000017942 */ /* 0x000fea0003800100 */
.L_x_128:
[----:B------:R-:W-:Y:S05]  /*1630*/  BSYNC.RECONVERGENT B2 ;  /* 0x0000000000027941 */ /* 0x000fea0003800200 */
.L_x_114:
[----:B------:R-:W-:Y:S05]  /*1640*/  EXIT ;  /* 0x000000000000794d */ /* 0x000fea0003800000 */
.L_x_129:
        /* <DEDUP_REMOVED lines=11> */
.L_x_153:


//--------------------- .text._Z21syndrome_check_kernelPiS_iS_S_ --------------------------
	.section	.text._Z21syndrome_check_kernelPiS_iS_S_,"ax",@progbits
	.align	128
        .global         _Z21syndrome_check_kernelPiS_iS_S_
        .type           _Z21syndrome_check_kernelPiS_iS_S_,@function
        .size           _Z21syndrome_check_kernelPiS_iS_S_,(.L_x_154 - _Z21syndrome_check_kernelPiS_iS_S_)
        .other          _Z21syndrome_check_kernelPiS_iS_S_,@"STO_CUDA_ENTRY STV_DEFAULT"
_Z21syndrome_check_kernelPiS_iS_S_:
.text._Z21syndrome_check_kernelPiS_iS_S_:
[----:B------:R-:W-:Y:S01]  /*0000*/  LDC R1, c[0x0][0x37c] ;  /* 0x0000df00ff017b82 */ /* 0x000fe20000000800 */
[----:B------:R-:W0:Y:S07]  /*0010*/  S2R R3, SR_TID.X ;  /* 0x0000000000037919 */ /* 0x000e2e0000002100 */
[----:B------:R-:W0:Y:S01]  /*0020*/  S2UR UR4, SR_CTAID.X ;  /* 0x00000000000479c3 */ /* 0x000e220000002500 */
[----:B------:R-:W1:Y:S07]  /*0030*/  LDCU UR5, c[0x0][0x390] ;  /* 0x00007200ff0577ac */ /* 0x000e6e0008000800 */
[----:B------:R-:W0:Y:S02]  /*0040*/  LDC R0, c[0x0][0x360] ;  /* 0x0000d800ff007b82 */ /* 0x000e240000000800 */
[----:B0-----:R-:W-:-:S05]  /*0050*/  IMAD R0, R0, UR4, R3 ;  /* 0x0000000400007c24 */ /* 0x001fca000f8e0203 */
[----:B-1----:R-:W-:-:S13]  /*0060*/  ISETP.GE.AND P0, PT, R0, UR5, PT ;  /* 0x0000000500007c0c */ /* 0x002fda000bf06270 */
[----:B------:R-:W-:Y:S05]  /*0070*/  @P0 EXIT ;  /* 0x000000000000094d */ /* 0x000fea0003800000 */
[----:B------:R-:W0:Y:S01]  /*0080*/  LDC.64 R2, c[0x0][0x388] ;  /* 0x0000e200ff027b82 */ /* 0x000e220000000a00 */
[----:B------:R-:W1:Y:S01]  /*0090*/  LDCU.64 UR4, c[0x0][0x358] ;  /* 0x00006b00ff0477ac */ /* 0x000e620008000a00 */
[----:B------:R-:W2:Y:S06]  /*00a0*/  LDCU UR6, c[0x0][0x390] ;  /* 0x00007200ff0677ac */ /* 0x000eac0008000800 */
[----:B------:R-:W3:Y:S01]  /*00b0*/  LDC.64 R4, c[0x0][0x3a0] ;  /* 0x0000e800ff047b82 */ /* 0x000ee20000000a00 */
[----:B0-----:R-:W-:-:S05]  /*00c0*/  IMAD.WIDE R2, R0, 0x4, R2 ;  /* 0x0000000400027825 */ /* 0x001fca00078e0202 */
[----:B-1----:R-:W4:Y:S01]  /*00d0*/  LDG.E R6, desc[UR4][R2.64] ;  /* 0x0000000402067981 */ /* 0x002f22000c1e1900 */
[----:B------:R-:W-:Y:S01]  /*00e0*/  BSSY.RECONVERGENT B0, `(.L_x_130) ;  /* 0x0000015000007945 */ /* 0x000fe20003800200 */
[----:B---3--:R-:W-:Y:S01]  /*00f0*/  IMAD.WIDE R4, R0, 0x4, R4 ;  /* 0x0000000400047825 */ /* 0x008fe200078e0204 */
[----:B----4-:R-:W-:-:S13]  /*0100*/  ISETP.GE.AND P0, PT, R6, 0x1, PT ;  /* 0x000000010600780c */ /* 0x010fda0003f06270 */
[----:B--2---:R-:W-:Y:S05]  /*0110*/  @!P0 BRA `(.L_x_131) ;  /* 0x0000000000448947 */ /* 0x004fea0003800000 */
[----:B------:R-:W-:Y:S01]  /*0120*/  HFMA2 R11, -RZ, RZ, 0, 0 ;  /* 0x00000000ff0b7431 */ /* 0x000fe200000001ff */
[----:B------:R-:W-:-:S07]  /*0130*/  MOV R10, R6 ;  /* 0x00000006000a7202 */ /* 0x000fce0000000f00 */
.L_x_132:
[----:B------:R-:W0:Y:S08]  /*0140*/  LDC.64 R6, c[0x0][0x398] ;  /* 0x0000e600ff067b82 */ /* 0x000e300000000a00 */
[----:B------:R-:W1:Y:S01]  /*0150*/  LDC.64 R8, c[0x0][0x380] ;  /* 0x0000e000ff087b82 */ /* 0x000e620000000a00 */
[----:B0-----:R-:W-:-:S06]  /*0160*/  IMAD.WIDE R6, R0, 0x4, R6 ;  /* 0x0000000400067825 */ /* 0x001fcc00078e0206 */
[----:B------:R-:W1:Y:S02]  /*0170*/  LDG.E R7, desc[UR4][R6.64] ;  /* 0x0000000406077981 */ /* 0x000e64000c1e1900 */
[----:B-1----:R-:W-:-:S06]  /*0180*/  IMAD.WIDE R8, R7, 0x4, R8 ;  /* 0x0000000407087825 */ /* 0x002fcc00078e0208 */
[----:B------:R-:W2:Y:S02]  /*0190*/  LDG.E R8, desc[UR4][R8.64] ;  /* 0x0000000408087981 */ /* 0x000ea4000c1e1900 */
[----:B--2---:R-:W-:-:S13]  /*01a0*/  ISETP.GT.AND P0, PT, R8, -0x1, PT ;  /* 0xffffffff0800780c */ /* 0x004fda0003f04270 */
[----:B------:R-:W2:Y:S02]  /*01b0*/  @!P0 LDG.E R12, desc[UR4][R4.64] ;  /* 0x00000004040c8981 */ /* 0x000ea4000c1e1900 */
[----:B--2---:R-:W-:-:S05]  /*01c0*/  @!P0 VIADD R13, R12, 0x1 ;  /* 0x000000010c0d8836 */ /* 0x004fca0000000000 */
[----:B------:R0:W-:Y:S04]  /*01d0*/  @!P0 STG.E desc[UR4][R4.64], R13 ;  /* 0x0000000d04008986 */ /* 0x0001e8000c101904 */
[----:B------:R-:W2:Y:S01]  /*01e0*/  @!P0 LDG.E R10, desc[UR4][R2.64] ;  /* 0x00000004020a8981 */ /* 0x000ea2000c1e1900 */
[----:B------:R-:W-:Y:S01]  /*01f0*/  IADD3 R11, PT, PT, R11, 0x1, RZ ;  /* 0x000000010b0b7810 */ /* 0x000fe20007ffe0ff */
[----:B------:R-:W-:-:S03]  /*0200*/  VIADD R0, R0, UR6 ;  /* 0x0000000600007c36 */ /* 0x000fc60008000000 */
[----:B--2---:R-:W-:-:S13]  /*0210*/  ISETP.GE.AND P0, PT, R11, R10, PT ;  /* 0x0000000a0b00720c */ /* 0x004fda0003f06270 */
[----:B0-----:R-:W-:Y:S05]  /*0220*/  @!P0 BRA `(.L_x_132) ;  /* 0xfffffffc00c48947 */ /* 0x001fea000383ffff */
.L_x_131:
[----:B------:R-:W-:Y:S05]  /*0230*/  BSYNC.RECONVERGENT B0 ;  /* 0x0000000000007941 */ /* 0x000fea0003800200 */
.L_x_130:
[----:B------:R-:W2:Y:S02]  /*0240*/  LDG.E R3, desc[UR4][R4.64] ;  /* 0x0000000404037981 */ /* 0x000ea4000c1e1900 */
[----:B--2---:R-:W-:-:S05]  /*0250*/  LOP3.LUT R3, R3, 0x1, RZ, 0xc, !PT ;  /* 0x0000000103037812 */ /* 0x004fca00078e0cff */
[----:B------:R-:W-:Y:S01]  /*0260*/  STG.E desc[UR4][R4.64], R3 ;  /* 0x0000000304007986 */ /* 0x000fe2000c101904 */
[----:B------:R-:W-:Y:S05]  /*0270*/  EXIT ;  /* 0x000000000000794d */ /* 0x000fea0003800000 */
.L_x_133:
        /* <DEDUP_REMOVED lines=16> */
.L_x_154:


//--------------------- .nv.shared.reserved.0     --------------------------
	.section	.nv.shared.reserved.0,"aw",@nobits
	.weak		__nv_reservedSMEM_offset_0_alias
	.size		__nv_reservedSMEM_offset_0_alias, 0, 64
	.other		__nv_reservedSMEM_offset_0_alias,@"STO_CUDA_RESERVED_SHARED STV_DEFAULT"
__nv_reservedSMEM_offset_0_alias:
	.zero		0
	.zero		64


//--------------------- .nv.constant0._Z22updateCheckNode_kerneliPiS_S_S_sssS_S_S_S_S_i --------------------------
	.section	.nv.constant0._Z22updateCheckNode_kerneliPiS_S_S_sssS_S_S_S_S_i,"a",@progbits
	.sectionflags	@""
	.align	4
.nv.constant0._Z22updateCheckNode_kerneliPiS_S_S_sssS_S_S_S_S_i:
	.zero		988


//--------------------- .nv.constant0._Z25updateVariableNode_kerneliPiS_S_S_S_S_ --------------------------
	.section	.nv.constant0._Z25updateVariableNode_kerneliPiS_S_S_S_S_,"a",@progbits
	.sectionflags	@""
	.align	4
.nv.constant0._Z25updateVariableNode_kerneliPiS_S_S_S_S_:
	.zero		952


//--------------------- .nv.constant0._Z21syndrome_check_kernelPiS_iS_S_ --------------------------
	.section	.nv.constant0._Z21syndrome_check_kernelPiS_iS_S_,"a",@progbits
	.sectionflags	@""
	.align	4
.nv.constant0._Z21syndrome_check_kernelPiS_iS_S_:
	.zero		936


//--------------------- SYMBOLS --------------------------

	.type		.nv.reservedSmem.offset0,@object
	.size		.nv.reservedSmem.offset0,0x4
